//
// Generated by NVIDIA NVVM Compiler
//
// Compiler Build ID: CL-36424714
// Cuda compilation tools, release 13.0, V13.0.88
// Based on NVVM 20.0.0
//

.version 9.0
.target sm_100
.address_size 64

	// .globl	_Z11gpu_two_optiPiPfS0_S_
// _ZZ11gpu_two_optiPiPfS0_S_E14thread_minimum has been demoted
// _ZZ11gpu_two_optiPiPfS0_S_E16thread_head_tail has been demoted

.visible .entry _Z11gpu_two_optiPiPfS0_S_(
	.param .u32 _Z11gpu_two_optiPiPfS0_S__param_0,
	.param .u64 .ptr .align 1 _Z11gpu_two_optiPiPfS0_S__param_1,
	.param .u64 .ptr .align 1 _Z11gpu_two_optiPiPfS0_S__param_2,
	.param .u64 .ptr .align 1 _Z11gpu_two_optiPiPfS0_S__param_3,
	.param .u64 .ptr .align 1 _Z11gpu_two_optiPiPfS0_S__param_4
)
{
	.reg .pred 	%p<62>;
	.reg .b32 	%r<322>;
	.reg .b32 	%f<194>;
	.reg .b64 	%rd<86>;
	// demoted variable
	.shared .align 4 .b8 _ZZ11gpu_two_optiPiPfS0_S_E14thread_minimum[1024];
	// demoted variable
	.shared .align 4 .b8 _ZZ11gpu_two_optiPiPfS0_S_E16thread_head_tail[1024];
	ld.param.u32 	%r143, [_Z11gpu_two_optiPiPfS0_S__param_0];
	ld.param.u64 	%rd8, [_Z11gpu_two_optiPiPfS0_S__param_1];
	ld.param.u64 	%rd9, [_Z11gpu_two_optiPiPfS0_S__param_2];
	cvta.to.global.u64 	%rd1, %rd9;
	cvta.to.global.u64 	%rd2, %rd8;
	mov.u32 	%r1, %ctaid.x;
	mov.u32 	%r2, %ntid.x;
	mov.u32 	%r3, %tid.x;
	mov.u32 	%r4, %ctaid.y;
	mov.u32 	%r5, %ntid.y;
	mov.u32 	%r6, %tid.y;
	mov.u32 	%r7, %nctaid.x;
	mov.u32 	%r145, %nctaid.y;
	mul.lo.s32 	%r8, %r5, %r145;
	mad.lo.s32 	%r146, %r1, %r2, %r3;
	add.s32 	%r260, %r146, 1;
	add.s32 	%r10, %r143, -1;
	setp.ge.s32 	%p1, %r260, %r10;
	mov.b32 	%r269, 0;
	mov.f32 	%f150, 0f00000000;
	@%p1 bra 	$L__BB0_23;
	mul.lo.s32 	%r148, %r4, %r5;
	add.s32 	%r149, %r6, 1;
	add.s32 	%r11, %r149, %r148;
	add.s32 	%r150, %r8, %r148;
	add.s32 	%r151, %r149, %r150;
	max.s32 	%r152, %r143, %r151;
	not.b32 	%r153, %r150;
	add.s32 	%r154, %r152, %r153;
	sub.s32 	%r155, %r154, %r6;
	setp.ne.s32 	%p2, %r155, 0;
	selp.u32 	%r156, 1, 0, %p2;
	selp.s32 	%r157, -1, 0, %p2;
	add.s32 	%r158, %r155, %r157;
	div.u32 	%r159, %r158, %r8;
	add.s32 	%r12, %r159, %r156;
	and.b32  	%r13, %r12, 3;
	mul.wide.u32 	%rd10, %r11, 4;
	add.s64 	%rd3, %rd2, %rd10;
	add.s32 	%r14, %r11, %r8;
	shl.b32 	%r160, %r8, 2;
	cvt.u64.u32 	%rd11, %r160;
	add.s64 	%rd4, %rd3, %rd11;
	add.s32 	%r15, %r14, %r8;
	mov.f32 	%f150, 0f00000000;
	mov.b32 	%r269, 0;
$L__BB0_2:
	setp.ge.s32 	%p3, %r11, %r143;
	@%p3 bra 	$L__BB0_22;
	setp.eq.s32 	%p4, %r13, 3;
	mul.wide.s32 	%rd12, %r260, 4;
	add.s64 	%rd5, %rd2, %rd12;
	mul.lo.s32 	%r18, %r260, %r143;
	mov.u32 	%r264, %r11;
	@%p4 bra 	$L__BB0_12;
	setp.ge.s32 	%p5, %r260, %r11;
	@%p5 bra 	$L__BB0_6;
	ld.global.u32 	%r162, [%rd5];
	ld.global.u32 	%r163, [%rd3+4];
	mad.lo.s32 	%r164, %r162, %r143, %r163;
	mul.wide.s32 	%rd13, %r164, 4;
	add.s64 	%rd14, %rd1, %rd13;
	ld.global.f32 	%f90, [%rd14];
	ld.global.u32 	%r165, [%rd5+-4];
	mul.lo.s32 	%r166, %r165, %r143;
	ld.global.u32 	%r167, [%rd3];
	add.s32 	%r168, %r166, %r167;
	mul.wide.s32 	%rd15, %r168, 4;
	add.s64 	%rd16, %rd1, %rd15;
	ld.global.f32 	%f91, [%rd16];
	add.f32 	%f92, %f90, %f91;
	add.s32 	%r169, %r166, %r162;
	mul.wide.s32 	%rd17, %r169, 4;
	add.s64 	%rd18, %rd1, %rd17;
	ld.global.f32 	%f93, [%rd18];
	sub.f32 	%f94, %f92, %f93;
	mad.lo.s32 	%r170, %r167, %r143, %r163;
	mul.wide.s32 	%rd19, %r170, 4;
	add.s64 	%rd20, %rd1, %rd19;
	ld.global.f32 	%f95, [%rd20];
	sub.f32 	%f96, %f94, %f95;
	setp.lt.f32 	%p6, %f96, %f150;
	add.s32 	%r171, %r11, %r18;
	selp.f32 	%f150, %f96, %f150, %p6;
	selp.b32 	%r269, %r171, %r269, %p6;
$L__BB0_6:
	setp.eq.s32 	%p7, %r13, 0;
	mov.u32 	%r264, %r14;
	@%p7 bra 	$L__BB0_12;
	setp.ge.s32 	%p8, %r260, %r14;
	@%p8 bra 	$L__BB0_9;
	ld.global.u32 	%r172, [%rd5];
	ld.global.u32 	%r173, [%rd4+4];
	mad.lo.s32 	%r174, %r172, %r143, %r173;
	mul.wide.s32 	%rd21, %r174, 4;
	add.s64 	%rd22, %rd1, %rd21;
	ld.global.f32 	%f97, [%rd22];
	ld.global.u32 	%r175, [%rd5+-4];
	mul.lo.s32 	%r176, %r175, %r143;
	ld.global.u32 	%r177, [%rd4];
	add.s32 	%r178, %r176, %r177;
	mul.wide.s32 	%rd23, %r178, 4;
	add.s64 	%rd24, %rd1, %rd23;
	ld.global.f32 	%f98, [%rd24];
	add.f32 	%f99, %f97, %f98;
	add.s32 	%r179, %r176, %r172;
	mul.wide.s32 	%rd25, %r179, 4;
	add.s64 	%rd26, %rd1, %rd25;
	ld.global.f32 	%f100, [%rd26];
	sub.f32 	%f101, %f99, %f100;
	mad.lo.s32 	%r180, %r177, %r143, %r173;
	mul.wide.s32 	%rd27, %r180, 4;
	add.s64 	%rd28, %rd1, %rd27;
	ld.global.f32 	%f102, [%rd28];
	sub.f32 	%f103, %f101, %f102;
	setp.lt.f32 	%p9, %f103, %f150;
	add.s32 	%r181, %r14, %r18;
	selp.f32 	%f150, %f103, %f150, %p9;
	selp.b32 	%r269, %r181, %r269, %p9;
$L__BB0_9:
	setp.eq.s32 	%p10, %r13, 1;
	mov.u32 	%r264, %r15;
	@%p10 bra 	$L__BB0_12;
	add.s32 	%r264, %r15, %r8;
	setp.ge.s32 	%p11, %r260, %r15;
	@%p11 bra 	$L__BB0_12;
	ld.global.u32 	%r182, [%rd5];
	shl.b32 	%r183, %r8, 2;
	cvt.u64.u32 	%rd29, %r183;
	add.s64 	%rd30, %rd4, %rd29;
	ld.global.u32 	%r184, [%rd30+4];
	mad.lo.s32 	%r185, %r182, %r143, %r184;
	mul.wide.s32 	%rd31, %r185, 4;
	add.s64 	%rd32, %rd1, %rd31;
	ld.global.f32 	%f104, [%rd32];
	ld.global.u32 	%r186, [%rd5+-4];
	mul.lo.s32 	%r187, %r186, %r143;
	ld.global.u32 	%r188, [%rd30];
	add.s32 	%r189, %r187, %r188;
	mul.wide.s32 	%rd33, %r189, 4;
	add.s64 	%rd34, %rd1, %rd33;
	ld.global.f32 	%f105, [%rd34];
	add.f32 	%f106, %f104, %f105;
	add.s32 	%r190, %r187, %r182;
	mul.wide.s32 	%rd35, %r190, 4;
	add.s64 	%rd36, %rd1, %rd35;
	ld.global.f32 	%f107, [%rd36];
	sub.f32 	%f108, %f106, %f107;
	mad.lo.s32 	%r191, %r188, %r143, %r184;
	mul.wide.s32 	%rd37, %r191, 4;
	add.s64 	%rd38, %rd1, %rd37;
	ld.global.f32 	%f109, [%rd38];
	sub.f32 	%f110, %f108, %f109;
	setp.lt.f32 	%p12, %f110, %f150;
	add.s32 	%r192, %r15, %r18;
	selp.f32 	%f150, %f110, %f150, %p12;
	selp.b32 	%r269, %r192, %r269, %p12;
$L__BB0_12:
	setp.lt.u32 	%p13, %r12, 3;
	@%p13 bra 	$L__BB0_22;
$L__BB0_13:
	setp.ge.s32 	%p14, %r260, %r264;
	@%p14 bra 	$L__BB0_15;
	ld.global.u32 	%r193, [%rd5];
	mul.wide.u32 	%rd39, %r264, 4;
	add.s64 	%rd40, %rd2, %rd39;
	ld.global.u32 	%r194, [%rd40+4];
	mad.lo.s32 	%r195, %r193, %r143, %r194;
	mul.wide.s32 	%rd41, %r195, 4;
	add.s64 	%rd42, %rd1, %rd41;
	ld.global.f32 	%f111, [%rd42];
	ld.global.u32 	%r196, [%rd5+-4];
	mul.lo.s32 	%r197, %r196, %r143;
	ld.global.u32 	%r198, [%rd40];
	add.s32 	%r199, %r197, %r198;
	mul.wide.s32 	%rd43, %r199, 4;
	add.s64 	%rd44, %rd1, %rd43;
	ld.global.f32 	%f112, [%rd44];
	add.f32 	%f113, %f111, %f112;
	add.s32 	%r200, %r197, %r193;
	mul.wide.s32 	%rd45, %r200, 4;
	add.s64 	%rd46, %rd1, %rd45;
	ld.global.f32 	%f114, [%rd46];
	sub.f32 	%f115, %f113, %f114;
	mad.lo.s32 	%r201, %r198, %r143, %r194;
	mul.wide.s32 	%rd47, %r201, 4;
	add.s64 	%rd48, %rd1, %rd47;
	ld.global.f32 	%f116, [%rd48];
	sub.f32 	%f117, %f115, %f116;
	setp.lt.f32 	%p15, %f117, %f150;
	add.s32 	%r202, %r264, %r18;
	selp.f32 	%f150, %f117, %f150, %p15;
	selp.b32 	%r269, %r202, %r269, %p15;
$L__BB0_15:
	add.s32 	%r33, %r264, %r8;
	setp.ge.s32 	%p16, %r260, %r33;
	@%p16 bra 	$L__BB0_17;
	ld.global.u32 	%r203, [%rd5];
	mul.wide.u32 	%rd49, %r33, 4;
	add.s64 	%rd50, %rd2, %rd49;
	ld.global.u32 	%r204, [%rd50+4];
	mad.lo.s32 	%r205, %r203, %r143, %r204;
	mul.wide.s32 	%rd51, %r205, 4;
	add.s64 	%rd52, %rd1, %rd51;
	ld.global.f32 	%f118, [%rd52];
	ld.global.u32 	%r206, [%rd5+-4];
	mul.lo.s32 	%r207, %r206, %r143;
	ld.global.u32 	%r208, [%rd50];
	add.s32 	%r209, %r207, %r208;
	mul.wide.s32 	%rd53, %r209, 4;
	add.s64 	%rd54, %rd1, %rd53;
	ld.global.f32 	%f119, [%rd54];
	add.f32 	%f120, %f118, %f119;
	add.s32 	%r210, %r207, %r203;
	mul.wide.s32 	%rd55, %r210, 4;
	add.s64 	%rd56, %rd1, %rd55;
	ld.global.f32 	%f121, [%rd56];
	sub.f32 	%f122, %f120, %f121;
	mad.lo.s32 	%r211, %r208, %r143, %r204;
	mul.wide.s32 	%rd57, %r211, 4;
	add.s64 	%rd58, %rd1, %rd57;
	ld.global.f32 	%f123, [%rd58];
	sub.f32 	%f124, %f122, %f123;
	setp.lt.f32 	%p17, %f124, %f150;
	add.s32 	%r212, %r33, %r18;
	selp.f32 	%f150, %f124, %f150, %p17;
	selp.b32 	%r269, %r212, %r269, %p17;
$L__BB0_17:
	add.s32 	%r36, %r33, %r8;
	setp.ge.s32 	%p18, %r260, %r36;
	@%p18 bra 	$L__BB0_19;
	ld.global.u32 	%r213, [%rd5];
	mul.wide.u32 	%rd59, %r36, 4;
	add.s64 	%rd60, %rd2, %rd59;
	ld.global.u32 	%r214, [%rd60+4];
	mad.lo.s32 	%r215, %r213, %r143, %r214;
	mul.wide.s32 	%rd61, %r215, 4;
	add.s64 	%rd62, %rd1, %rd61;
	ld.global.f32 	%f125, [%rd62];
	ld.global.u32 	%r216, [%rd5+-4];
	mul.lo.s32 	%r217, %r216, %r143;
	ld.global.u32 	%r218, [%rd60];
	add.s32 	%r219, %r217, %r218;
	mul.wide.s32 	%rd63, %r219, 4;
	add.s64 	%rd64, %rd1, %rd63;
	ld.global.f32 	%f126, [%rd64];
	add.f32 	%f127, %f125, %f126;
	add.s32 	%r220, %r217, %r213;
	mul.wide.s32 	%rd65, %r220, 4;
	add.s64 	%rd66, %rd1, %rd65;
	ld.global.f32 	%f128, [%rd66];
	sub.f32 	%f129, %f127, %f128;
	mad.lo.s32 	%r221, %r218, %r143, %r214;
	mul.wide.s32 	%rd67, %r221, 4;
	add.s64 	%rd68, %rd1, %rd67;
	ld.global.f32 	%f130, [%rd68];
	sub.f32 	%f131, %f129, %f130;
	setp.lt.f32 	%p19, %f131, %f150;
	add.s32 	%r222, %r36, %r18;
	selp.f32 	%f150, %f131, %f150, %p19;
	selp.b32 	%r269, %r222, %r269, %p19;
$L__BB0_19:
	add.s32 	%r39, %r36, %r8;
	setp.ge.s32 	%p20, %r260, %r39;
	@%p20 bra 	$L__BB0_21;
	ld.global.u32 	%r223, [%rd5];
	mul.wide.u32 	%rd69, %r39, 4;
	add.s64 	%rd70, %rd2, %rd69;
	ld.global.u32 	%r224, [%rd70+4];
	mad.lo.s32 	%r225, %r223, %r143, %r224;
	mul.wide.s32 	%rd71, %r225, 4;
	add.s64 	%rd72, %rd1, %rd71;
	ld.global.f32 	%f132, [%rd72];
	ld.global.u32 	%r226, [%rd5+-4];
	mul.lo.s32 	%r227, %r226, %r143;
	ld.global.u32 	%r228, [%rd70];
	add.s32 	%r229, %r227, %r228;
	mul.wide.s32 	%rd73, %r229, 4;
	add.s64 	%rd74, %rd1, %rd73;
	ld.global.f32 	%f133, [%rd74];
	add.f32 	%f134, %f132, %f133;
	add.s32 	%r230, %r227, %r223;
	mul.wide.s32 	%rd75, %r230, 4;
	add.s64 	%rd76, %rd1, %rd75;
	ld.global.f32 	%f135, [%rd76];
	sub.f32 	%f136, %f134, %f135;
	mad.lo.s32 	%r231, %r228, %r143, %r224;
	mul.wide.s32 	%rd77, %r231, 4;
	add.s64 	%rd78, %rd1, %rd77;
	ld.global.f32 	%f137, [%rd78];
	sub.f32 	%f138, %f136, %f137;
	setp.lt.f32 	%p21, %f138, %f150;
	add.s32 	%r232, %r39, %r18;
	selp.f32 	%f150, %f138, %f150, %p21;
	selp.b32 	%r269, %r232, %r269, %p21;
$L__BB0_21:
	add.s32 	%r264, %r39, %r8;
	setp.lt.s32 	%p22, %r264, %r143;
	@%p22 bra 	$L__BB0_13;
$L__BB0_22:
	mad.lo.s32 	%r260, %r2, %r7, %r260;
	setp.lt.s32 	%p23, %r260, %r10;
	@%p23 bra 	$L__BB0_2;
$L__BB0_23:
	mad.lo.s32 	%r233, %r2, %r6, %r3;
	shl.b32 	%r234, %r233, 2;
	mov.u32 	%r235, _ZZ11gpu_two_optiPiPfS0_S_E14thread_minimum;
	add.s32 	%r236, %r235, %r234;
	st.shared.f32 	[%r236], %f150;
	mov.u32 	%r237, _ZZ11gpu_two_optiPiPfS0_S_E16thread_head_tail;
	add.s32 	%r238, %r237, %r234;
	st.shared.u32 	[%r238], %r269;
	bar.sync 	0;
	or.b32  	%r239, %r3, %r6;
	setp.ne.s32 	%p24, %r239, 0;
	@%p24 bra 	$L__BB0_95;
	mul.lo.s32 	%r46, %r2, %r5;
	and.b32  	%r47, %r46, 15;
	setp.lt.u32 	%p25, %r46, 16;
	mov.f32 	%f157, 0f00000000;
	mov.b32 	%r307, 0;
	mov.u32 	%r279, %r307;
	@%p25 bra 	$L__BB0_59;
	and.b32  	%r307, %r46, 4194288;
	add.s32 	%r276, %r235, 32;
	add.s32 	%r275, %r237, 32;
	and.b32  	%r247, %r46, -16;
	neg.s32 	%r277, %r247;
	mov.f32 	%f157, 0f00000000;
	mov.b32 	%r279, 0;
$L__BB0_26:
	.pragma "nounroll";
	ld.shared.f32 	%f21, [%r276+-32];
	setp.geu.f32 	%p26, %f21, %f157;
	@%p26 bra 	$L__BB0_28;
	ld.shared.u32 	%r279, [%r275+-32];
	mov.f32 	%f157, %f21;
$L__BB0_28:
	ld.shared.f32 	%f23, [%r276+-28];
	setp.geu.f32 	%p27, %f23, %f157;
	@%p27 bra 	$L__BB0_30;
	ld.shared.u32 	%r279, [%r275+-28];
	mov.f32 	%f157, %f23;
$L__BB0_30:
	ld.shared.f32 	%f25, [%r276+-24];
	setp.geu.f32 	%p28, %f25, %f157;
	@%p28 bra 	$L__BB0_32;
	ld.shared.u32 	%r279, [%r275+-24];
	mov.f32 	%f157, %f25;
$L__BB0_32:
	ld.shared.f32 	%f27, [%r276+-20];
	setp.geu.f32 	%p29, %f27, %f157;
	@%p29 bra 	$L__BB0_34;
	ld.shared.u32 	%r279, [%r275+-20];
	mov.f32 	%f157, %f27;
$L__BB0_34:
	ld.shared.f32 	%f29, [%r276+-16];
	setp.geu.f32 	%p30, %f29, %f157;
	@%p30 bra 	$L__BB0_36;
	ld.shared.u32 	%r279, [%r275+-16];
	mov.f32 	%f157, %f29;
$L__BB0_36:
	ld.shared.f32 	%f31, [%r276+-12];
	setp.geu.f32 	%p31, %f31, %f157;
	@%p31 bra 	$L__BB0_38;
	ld.shared.u32 	%r279, [%r275+-12];
	mov.f32 	%f157, %f31;
$L__BB0_38:
	ld.shared.f32 	%f33, [%r276+-8];
	setp.geu.f32 	%p32, %f33, %f157;
	@%p32 bra 	$L__BB0_40;
	ld.shared.u32 	%r279, [%r275+-8];
	mov.f32 	%f157, %f33;
$L__BB0_40:
	ld.shared.f32 	%f35, [%r276+-4];
	setp.geu.f32 	%p33, %f35, %f157;
	@%p33 bra 	$L__BB0_42;
	ld.shared.u32 	%r279, [%r275+-4];
	mov.f32 	%f157, %f35;
$L__BB0_42:
	ld.shared.f32 	%f37, [%r276];
	setp.geu.f32 	%p34, %f37, %f157;
	@%p34 bra 	$L__BB0_44;
	ld.shared.u32 	%r279, [%r275];
	mov.f32 	%f157, %f37;
$L__BB0_44:
	ld.shared.f32 	%f39, [%r276+4];
	setp.geu.f32 	%p35, %f39, %f157;
	@%p35 bra 	$L__BB0_46;
	ld.shared.u32 	%r279, [%r275+4];
	mov.f32 	%f157, %f39;
$L__BB0_46:
	ld.shared.f32 	%f41, [%r276+8];
	setp.geu.f32 	%p36, %f41, %f157;
	@%p36 bra 	$L__BB0_48;
	ld.shared.u32 	%r279, [%r275+8];
	mov.f32 	%f157, %f41;
$L__BB0_48:
	ld.shared.f32 	%f43, [%r276+12];
	setp.geu.f32 	%p37, %f43, %f157;
	@%p37 bra 	$L__BB0_50;
	ld.shared.u32 	%r279, [%r275+12];
	mov.f32 	%f157, %f43;
$L__BB0_50:
	ld.shared.f32 	%f45, [%r276+16];
	setp.geu.f32 	%p38, %f45, %f157;
	@%p38 bra 	$L__BB0_52;
	ld.shared.u32 	%r279, [%r275+16];
	mov.f32 	%f157, %f45;
$L__BB0_52:
	ld.shared.f32 	%f47, [%r276+20];
	setp.geu.f32 	%p39, %f47, %f157;
	@%p39 bra 	$L__BB0_54;
	ld.shared.u32 	%r279, [%r275+20];
	mov.f32 	%f157, %f47;
$L__BB0_54:
	ld.shared.f32 	%f49, [%r276+24];
	setp.geu.f32 	%p40, %f49, %f157;
	@%p40 bra 	$L__BB0_56;
	ld.shared.u32 	%r279, [%r275+24];
	mov.f32 	%f157, %f49;
$L__BB0_56:
	ld.shared.f32 	%f51, [%r276+28];
	setp.geu.f32 	%p41, %f51, %f157;
	@%p41 bra 	$L__BB0_58;
	ld.shared.u32 	%r279, [%r275+28];
	mov.f32 	%f157, %f51;
$L__BB0_58:
	add.s32 	%r277, %r277, 16;
	add.s32 	%r276, %r276, 64;
	add.s32 	%r275, %r275, 64;
	setp.ne.s32 	%p42, %r277, 0;
	@%p42 bra 	$L__BB0_26;
$L__BB0_59:
	setp.eq.s32 	%p43, %r47, 0;
	@%p43 bra 	$L__BB0_94;
	and.b32  	%r92, %r46, 7;
	setp.lt.u32 	%p44, %r47, 8;
	@%p44 bra 	$L__BB0_78;
	shl.b32 	%r249, %r307, 2;
	add.s32 	%r93, %r235, %r249;
	ld.shared.f32 	%f55, [%r93];
	setp.geu.f32 	%p45, %f55, %f157;
	add.s32 	%r94, %r237, %r249;
	@%p45 bra 	$L__BB0_63;
	ld.shared.u32 	%r279, [%r94];
	mov.f32 	%f157, %f55;
$L__BB0_63:
	ld.shared.f32 	%f57, [%r93+4];
	setp.geu.f32 	%p46, %f57, %f157;
	@%p46 bra 	$L__BB0_65;
	ld.shared.u32 	%r279, [%r94+4];
	mov.f32 	%f157, %f57;
$L__BB0_65:
	ld.shared.f32 	%f59, [%r93+8];
	setp.geu.f32 	%p47, %f59, %f157;
	@%p47 bra 	$L__BB0_67;
	ld.shared.u32 	%r279, [%r94+8];
	mov.f32 	%f157, %f59;
$L__BB0_67:
	ld.shared.f32 	%f61, [%r93+12];
	setp.geu.f32 	%p48, %f61, %f157;
	@%p48 bra 	$L__BB0_69;
	ld.shared.u32 	%r279, [%r94+12];
	mov.f32 	%f157, %f61;
$L__BB0_69:
	ld.shared.f32 	%f63, [%r93+16];
	setp.geu.f32 	%p49, %f63, %f157;
	@%p49 bra 	$L__BB0_71;
	ld.shared.u32 	%r279, [%r94+16];
	mov.f32 	%f157, %f63;
$L__BB0_71:
	ld.shared.f32 	%f65, [%r93+20];
	setp.geu.f32 	%p50, %f65, %f157;
	@%p50 bra 	$L__BB0_73;
	ld.shared.u32 	%r279, [%r94+20];
	mov.f32 	%f157, %f65;
$L__BB0_73:
	ld.shared.f32 	%f67, [%r93+24];
	setp.geu.f32 	%p51, %f67, %f157;
	@%p51 bra 	$L__BB0_75;
	ld.shared.u32 	%r279, [%r94+24];
	mov.f32 	%f157, %f67;
$L__BB0_75:
	ld.shared.f32 	%f69, [%r93+28];
	setp.geu.f32 	%p52, %f69, %f157;
	@%p52 bra 	$L__BB0_77;
	ld.shared.u32 	%r279, [%r94+28];
	mov.f32 	%f157, %f69;
$L__BB0_77:
	add.s32 	%r307, %r307, 8;
$L__BB0_78:
	setp.eq.s32 	%p53, %r92, 0;
	@%p53 bra 	$L__BB0_94;
	and.b32  	%r115, %r46, 3;
	setp.lt.u32 	%p54, %r92, 4;
	@%p54 bra 	$L__BB0_89;
	shl.b32 	%r253, %r307, 2;
	add.s32 	%r116, %r235, %r253;
	ld.shared.f32 	%f73, [%r116];
	setp.geu.f32 	%p55, %f73, %f157;
	add.s32 	%r117, %r237, %r253;
	@%p55 bra 	$L__BB0_82;
	ld.shared.u32 	%r279, [%r117];
	mov.f32 	%f157, %f73;
$L__BB0_82:
	ld.shared.f32 	%f75, [%r116+4];
	setp.geu.f32 	%p56, %f75, %f157;
	@%p56 bra 	$L__BB0_84;
	ld.shared.u32 	%r279, [%r117+4];
	mov.f32 	%f157, %f75;
$L__BB0_84:
	ld.shared.f32 	%f77, [%r116+8];
	setp.geu.f32 	%p57, %f77, %f157;
	@%p57 bra 	$L__BB0_86;
	ld.shared.u32 	%r279, [%r117+8];
	mov.f32 	%f157, %f77;
$L__BB0_86:
	ld.shared.f32 	%f79, [%r116+12];
	setp.geu.f32 	%p58, %f79, %f157;
	@%p58 bra 	$L__BB0_88;
	ld.shared.u32 	%r279, [%r117+12];
	mov.f32 	%f157, %f79;
$L__BB0_88:
	add.s32 	%r307, %r307, 4;
$L__BB0_89:
	setp.eq.s32 	%p59, %r115, 0;
	@%p59 bra 	$L__BB0_94;
	shl.b32 	%r256, %r307, 2;
	add.s32 	%r318, %r237, %r256;
	add.s32 	%r317, %r235, %r256;
	neg.s32 	%r316, %r115;
$L__BB0_91:
	.pragma "nounroll";
	ld.shared.f32 	%f84, [%r317];
	setp.geu.f32 	%p60, %f84, %f157;
	@%p60 bra 	$L__BB0_93;
	ld.shared.u32 	%r279, [%r318];
	mov.f32 	%f157, %f84;
$L__BB0_93:
	add.s32 	%r318, %r318, 4;
	add.s32 	%r317, %r317, 4;
	add.s32 	%r316, %r316, 1;
	setp.ne.s32 	%p61, %r316, 0;
	@%p61 bra 	$L__BB0_91;
$L__BB0_94:
	ld.param.u64 	%rd85, [_Z11gpu_two_optiPiPfS0_S__param_4];
	ld.param.u64 	%rd84, [_Z11gpu_two_optiPiPfS0_S__param_3];
	mad.lo.s32 	%r259, %r4, %r7, %r1;
	cvta.to.global.u64 	%rd79, %rd84;
	mul.wide.u32 	%rd80, %r259, 4;
	add.s64 	%rd81, %rd79, %rd80;
	st.global.f32 	[%rd81], %f157;
	cvta.to.global.u64 	%rd82, %rd85;
	add.s64 	%rd83, %rd82, %rd80;
	st.global.u32 	[%rd83], %r279;
$L__BB0_95:
	bar.sync 	0;
	ret;

}


// ===== COMPILED SASS (sm_100) =====

	.target	sm_100

	.elftype	@"ET_EXEC"


//--------------------- .note.nv.tkinfo           --------------------------
	.section	.note.nv.tkinfo,"",@"SHT_NOTE"
	.sectionflags	@"SHF_NOTE_NV_TKINFO"
	.tkinfo
        /*0018*/ 	.word	0x00000002
        /*0030*/ 	.string	""
        /*0030*/ 	.string	"ptxas"
        /*0030*/ 	.string	"Cuda compilation tools, release 13.0, V13.0.88"
        /*0030*/ 	.string	"Build cuda_13.0.r13.0/compiler.36424714_0"
        /*0030*/ 	.string	"-arch sm_100 -m 64 "



//--------------------- .note.nv.cuinfo           --------------------------
	.section	.note.nv.cuinfo,"",@"SHT_NOTE"
	.sectionflags	@"SHF_NOTE_NV_CUINFO"
        /*0018*/ 	.short	0x0002
        /*001a*/ 	.short	0x0064
        /*001c*/ 	.short	0x0082
	.zero		2


//--------------------- .nv.info                  --------------------------
	.section	.nv.info,"",@"SHT_CUDA_INFO"
	.align	4


	//----- nvinfo : EIATTR_REGCOUNT
	.align		4
        /*0000*/ 	.byte	0x04, 0x2f
        /*0002*/ 	.short	(.L_1 - .L_0)
	.align		4
.L_0:
        /*0004*/ 	.word	index@(_Z11gpu_two_optiPiPfS0_S_)
        /*0008*/ 	.word	0x00000020


	//----- nvinfo : EIATTR_FRAME_SIZE
	.align		4
.L_1:
        /*000c*/ 	.byte	0x04, 0x11
        /*000e*/ 	.short	(.L_3 - .L_2)
	.align		4
.L_2:
        /*0010*/ 	.word	index@(_Z11gpu_two_optiPiPfS0_S_)
        /*0014*/ 	.word	0x00000000


	//----- nvinfo : EIATTR_MIN_STACK_SIZE
	.align		4
.L_3:
        /*0018*/ 	.byte	0x04, 0x12
        /*001a*/ 	.short	(.L_5 - .L_4)
	.align		4
.L_4:
        /*001c*/ 	.word	index@(_Z11gpu_two_optiPiPfS0_S_)
        /*0020*/ 	.word	0x00000000
.L_5:


//--------------------- .nv.compat                --------------------------
	.section	.nv.compat,"",@"SHT_CUDA_COMPAT_INFO"
	.align	4
        /*0000*/ 	.byte	0x02, 0x09, 0x00, 0x00, 0x02, 0x02, 0x01, 0x00, 0x02, 0x05, 0x05, 0x00, 0x03, 0x07, 0x01, 0x01
        /*0010*/ 	.byte	0x02, 0x03, 0x00, 0x00, 0x02, 0x06, 0x01, 0x00, 0x04, 0x0b, 0x08, 0x00, 0x09, 0x00, 0x00, 0x00
        /*0020*/ 	.byte	0x00, 0x00, 0x00, 0x00


//--------------------- .nv.info._Z11gpu_two_optiPiPfS0_S_ --------------------------
	.section	.nv.info._Z11gpu_two_optiPiPfS0_S_,"",@"SHT_CUDA_INFO"
	.sectionflags	@""
	.align	4


	//----- nvinfo : EIATTR_CUDA_API_VERSION
	.align		4
        /*0000*/ 	.byte	0x04, 0x37
        /*0002*/ 	.short	(.L_7 - .L_6)
.L_6:
        /*0004*/ 	.word	0x00000082


	//----- nvinfo : EIATTR_KPARAM_INFO
	.align		4
.L_7:
        /*0008*/ 	.byte	0x04, 0x17
        /*000a*/ 	.short	(.L_9 - .L_8)
.L_8:
        /*000c*/ 	.word	0x00000000
        /*0010*/ 	.short	0x0004
        /*0012*/ 	.short	0x0020
        /*0014*/ 	.byte	0x00, 0xf5, 0x21, 0x00


	//----- nvinfo : EIATTR_KPARAM_INFO
	.align		4
.L_9:
        /*0018*/ 	.byte	0x04, 0x17
        /*001a*/ 	.short	(.L_11 - .L_10)
.L_10:
        /*001c*/ 	.word	0x00000000
        /*0020*/ 	.short	0x0003
        /*0022*/ 	.short	0x0018
        /*0024*/ 	.byte	0x00, 0xf5, 0x21, 0x00


	//----- nvinfo : EIATTR_KPARAM_INFO
	.align		4
.L_11:
        /*0028*/ 	.byte	0x04, 0x17
        /*002a*/ 	.short	(.L_13 - .L_12)
.L_12:
        /*002c*/ 	.word	0x00000000
        /*0030*/ 	.short	0x0002
        /*0032*/ 	.short	0x0010
        /*0034*/ 	.byte	0x00, 0xf5, 0x21, 0x00


	//----- nvinfo : EIATTR_KPARAM_INFO
	.align		4
.L_13:
        /*0038*/ 	.byte	0x04, 0x17
        /*003a*/ 	.short	(.L_15 - .L_14)
.L_14:
        /*003c*/ 	.word	0x00000000
        /*0040*/ 	.short	0x0001
        /*0042*/ 	.short	0x0008
        /*0044*/ 	.byte	0x00, 0xf5, 0x21, 0x00


	//----- nvinfo : EIATTR_KPARAM_INFO
	.align		4
.L_15:
        /*0048*/ 	.byte	0x04, 0x17
        /*004a*/ 	.short	(.L_17 - .L_16)
.L_16:
        /*004c*/ 	.word	0x00000000
        /*0050*/ 	.short	0x0000
        /*0052*/ 	.short	0x0000
        /*0054*/ 	.byte	0x00, 0xf0, 0x11, 0x00


	//----- nvinfo : EIATTR_SPARSE_MMA_MASK
	.align		4
.L_17:
        /*0058*/ 	.byte	0x03, 0x50
        /*005a*/ 	.short	0x0000


	//----- nvinfo : EIATTR_MAXREG_COUNT
	.align		4
        /*005c*/ 	.byte	0x03, 0x1b
        /*005e*/ 	.short	0x00ff


	//----- nvinfo : EIATTR_NUM_BARRIERS
	.align		4
        /*0060*/ 	.byte	0x02, 0x4c
        /*0062*/ 	.byte	0x01
	.zero		1


	//----- nvinfo : EIATTR_MERCURY_ISA_VERSION
	.align		4
        /*0064*/ 	.byte	0x03, 0x5f
        /*0066*/ 	.short	0x0101


	//----- nvinfo : EIATTR_VRC_CTA_INIT_COUNT
	.align		4
        /*0068*/ 	.byte	0x02, 0x4a
	.zero		1
	.zero		1


	//----- nvinfo : EIATTR_EXIT_INSTR_OFFSETS
	.align		4
        /*006c*/ 	.byte	0x04, 0x1c
        /*006e*/ 	.short	(.L_19 - .L_18)


	//   ....[0]....
.L_18:
        /*0070*/ 	.word	0x00001c50


	//----- nvinfo : EIATTR_CRS_STACK_SIZE
	.align		4
.L_19:
        /*0074*/ 	.byte	0x04, 0x1e
        /*0076*/ 	.short	(.L_21 - .L_20)
.L_20:
        /*0078*/ 	.word	0x00000000


	//----- nvinfo : EIATTR_CBANK_PARAM_SIZE
	.align		4
.L_21:
        /*007c*/ 	.byte	0x03, 0x19
        /*007e*/ 	.short	0x0028


	//----- nvinfo : EIATTR_PARAM_CBANK
	.align		4
        /*0080*/ 	.byte	0x04, 0x0a
        /*0082*/ 	.short	(.L_23 - .L_22)
	.align		4
.L_22:
        /*0084*/ 	.word	index@(.nv.constant0._Z11gpu_two_optiPiPfS0_S_)
        /*0088*/ 	.short	0x0380
        /*008a*/ 	.short	0x0028


	//----- nvinfo : EIATTR_SW_WAR
	.align		4
.L_23:
        /*008c*/ 	.byte	0x04, 0x36
        /*008e*/ 	.short	(.L_25 - .L_24)
.L_24:
        /*0090*/ 	.word	0x00000008
.L_25:


//--------------------- .nv.callgraph             --------------------------
	.section	.nv.callgraph,"",@"SHT_CUDA_CALLGRAPH"
	.align	4
	.sectionentsize	8
	.align		4
        /*0000*/ 	.word	0x00000000
	.align		4
        /*0004*/ 	.word	0xffffffff
	.align		4
        /*0008*/ 	.word	0x00000000
	.align		4
        /*000c*/ 	.word	0xfffffffe
	.align		4
        /*0010*/ 	.word	0x00000000
	.align		4
        /*0014*/ 	.word	0xfffffffd
	.align		4
        /*0018*/ 	.word	0x00000000
	.align		4
        /*001c*/ 	.word	0xfffffffc


//--------------------- .text._Z11gpu_two_optiPiPfS0_S_ --------------------------
	.section	.text._Z11gpu_two_optiPiPfS0_S_,"ax",@progbits
	.align	128
        .global         _Z11gpu_two_optiPiPfS0_S_
        .type           _Z11gpu_two_optiPiPfS0_S_,@function
        .size           _Z11gpu_two_optiPiPfS0_S_,(.L_x_29 - _Z11gpu_two_optiPiPfS0_S_)
        .other          _Z11gpu_two_optiPiPfS0_S_,@"STO_CUDA_ENTRY STV_DEFAULT"
_Z11gpu_two_optiPiPfS0_S_:
.text._Z11gpu_two_optiPiPfS0_S_:
[----:B------:R-:W-:Y:S01]  /*0000*/  LDC R1, c[0x0][0x37c] ;  /* 0x0000df00ff017b82 */ /* 0x000fe20000000800 */
[----:B------:R-:W0:Y:S07]  /*0010*/  S2R R4, SR_TID.X ;  /* 0x0000000000047919 */ /* 0x000e2e0000002100 */
[----:B------:R-:W0:Y:S01]  /*0020*/  S2UR UR10, SR_CTAID.X ;  /* 0x00000000000a79c3 */ /* 0x000e220000002500 */
[----:B------:R-:W1:Y:S01]  /*0030*/  LDCU UR5, c[0x0][0x380] ;  /* 0x00007000ff0577ac */ /* 0x000e620008000800 */
[----:B------:R-:W-:Y:S01]  /*0040*/  BSSY.RECONVERGENT B2, `(.L_x_0) ;  /* 0x000011d000027945 */ /* 0x000fe20003800200 */
[----:B------:R-:W2:Y:S01]  /*0050*/  S2R R3, SR_CTAID.Y ;  /* 0x0000000000037919 */ /* 0x000ea20000002600 */
[----:B------:R-:W-:Y:S01]  /*0060*/  HFMA2 R23, -RZ, RZ, 0, 0 ;  /* 0x00000000ff177431 */ /* 0x000fe200000001ff */
[----:B------:R-:W3:Y:S01]  /*0070*/  LDCU.64 UR8, c[0x0][0x358] ;  /* 0x00006b00ff0877ac */ /* 0x000ee20008000a00 */
[----:B------:R-:W4:Y:S02]  /*0080*/  S2R R2, SR_TID.Y ;  /* 0x0000000000027919 */ /* 0x000f240000002200 */
[----:B------:R-:W0:Y:S01]  /*0090*/  LDC R5, c[0x0][0x360] ;  /* 0x0000d800ff057b82 */ /* 0x000e220000000800 */
[----:B------:R-:W0:Y:S01]  /*00a0*/  LDCU UR11, c[0x0][0x364] ;  /* 0x00006c80ff0b77ac */ /* 0x000e220008000800 */
[----:B------:R-:W0:Y:S06]  /*00b0*/  LDCU UR6, c[0x0][0x380] ;  /* 0x00007000ff0677ac */ /* 0x000e2c0008000800 */
[----:B------:R-:W2:Y:S01]  /*00c0*/  LDC R0, c[0x0][0x370] ;  /* 0x0000dc00ff007b82 */ /* 0x000ea20000000800 */
[----:B-1----:R-:W-:-:S07]  /*00d0*/  UIADD3 UR4, UPT, UPT, UR5, -0x1, URZ ;  /* 0xffffffff05047890 */ /* 0x002fce000fffe0ff */
[----:B------:R-:W1:Y:S01]  /*00e0*/  LDC R8, c[0x0][0x374] ;  /* 0x0000dd00ff087b82 */ /* 0x000e620000000800 */
[----:B0-----:R-:W-:Y:S02]  /*00f0*/  IMAD R9, R5, UR10, R4 ;  /* 0x0000000a05097c24 */ /* 0x001fe4000f8e0204 */
[----:B------:R-:W-:-:S03]  /*0100*/  IMAD.MOV.U32 R4, RZ, RZ, RZ ;  /* 0x000000ffff047224 */ /* 0x000fc600078e00ff */
[----:B------:R-:W-:-:S04]  /*0110*/  IADD3 R9, PT, PT, R9, 0x1, RZ ;  /* 0x0000000109097810 */ /* 0x000fc80007ffe0ff */
[----:B------:R-:W-:-:S13]  /*0120*/  ISETP.GE.AND P0, PT, R9, UR4, PT ;  /* 0x0000000409007c0c */ /* 0x000fda000bf06270 */
[----:B-1234-:R-:W-:Y:S05]  /*0130*/  @P0 BRA `(.L_x_1) ;  /* 0x0000001000340947 */ /* 0x01efea0003800000 */
[----:B------:R-:W-:Y:S02]  /*0140*/  IMAD R7, R8, UR11, RZ ;  /* 0x0000000b08077c24 */ /* 0x000fe4000f8e02ff */
[----:B------:R-:W-:Y:S01]  /*0150*/  IMAD.IADD R11, R3, 0x1, R8 ;  /* 0x00000001030b7824 */ /* 0x000fe200078e0208 */
[----:B------:R-:W-:Y:S01]  /*0160*/  IADD3 R8, PT, PT, R2, 0x1, RZ ;  /* 0x0000000102087810 */ /* 0x000fe20007ffe0ff */
[----:B------:R-:W0:Y:S01]  /*0170*/  I2F.U32.RP R6, R7 ;  /* 0x0000000700067306 */ /* 0x000e220000209000 */
[----:B------:R-:W-:Y:S01]  /*0180*/  ISETP.NE.U32.AND P3, PT, R7, RZ, PT ;  /* 0x000000ff0700720c */ /* 0x000fe20003f65070 */
[----:B------:R-:W-:Y:S02]  /*0190*/  IMAD R11, R11, UR11, RZ ;  /* 0x0000000b0b0b7c24 */ /* 0x000fe4000f8e02ff */
[----:B------:R-:W-:-:S03]  /*01a0*/  IMAD.MOV.U32 R23, RZ, RZ, RZ ;  /* 0x000000ffff177224 */ /* 0x000fc600078e00ff */
[-C--:B------:R-:W-:Y:S01]  /*01b0*/  VIADDMNMX R13, R8, R11.reuse, UR5, !PT ;  /* 0x00000005080d7e46 */ /* 0x080fe2000f80010b */
[----:B------:R-:W-:Y:S01]  /*01c0*/  IMAD R8, R3, UR11, R8 ;  /* 0x0000000b03087c24 */ /* 0x000fe2000f8e0208 */
[----:B------:R-:W-:-:S03]  /*01d0*/  LOP3.LUT R4, RZ, R11, RZ, 0x33, !PT ;  /* 0x0000000bff047212 */ /* 0x000fc600078e33ff */
[----:B------:R-:W-:Y:S01]  /*01e0*/  IMAD.IADD R22, R7, 0x1, R8 ;  /* 0x0000000107167824 */ /* 0x000fe200078e0208 */
[----:B------:R-:W-:Y:S01]  /*01f0*/  IADD3 R4, PT, PT, -R2, R13, R4 ;  /* 0x0000000d02047210 */ /* 0x000fe20007ffe104 */
[----:B0-----:R-:W0:Y:S01]  /*0200*/  MUFU.RCP R6, R6 ;  /* 0x0000000600067308 */ /* 0x001e220000001000 */
[----:B------:R-:W-:Y:S02]  /*0210*/  IADD3 R13, PT, PT, RZ, -R7, RZ ;  /* 0x80000007ff0d7210 */ /* 0x000fe40007ffe0ff */
[----:B------:R-:W-:-:S04]  /*0220*/  ISETP.NE.AND P0, PT, R4, RZ, PT ;  /* 0x000000ff0400720c */ /* 0x000fc80003f05270 */
[----:B------:R-:W-:Y:S01]  /*0230*/  SEL R20, RZ, 0x1, !P0 ;  /* 0x00000001ff147807 */ /* 0x000fe20004000000 */
[----:B0-----:R-:W-:Y:S02]  /*0240*/  VIADD R10, R6, 0xffffffe ;  /* 0x0ffffffe060a7836 */ /* 0x001fe40000000000 */
[----:B------:R-:W-:Y:S02]  /*0250*/  VIADD R6, R4, 0xffffffff ;  /* 0xffffffff04067836 */ /* 0x000fe40000000000 */
[----:B------:R0:W1:Y:S04]  /*0260*/  F2I.FTZ.U32.TRUNC.NTZ R11, R10 ;  /* 0x0000000a000b7305 */ /* 0x000068000021f000 */
[----:B------:R-:W-:Y:S01]  /*0270*/  @!P0 IMAD.MOV R6, RZ, RZ, R4 ;  /* 0x000000ffff068224 */ /* 0x000fe200078e0204 */
[----:B0-----:R-:W-:Y:S01]  /*0280*/  MOV R10, RZ ;  /* 0x000000ff000a7202 */ /* 0x001fe20000000f00 */
[----:B-1----:R-:W-:-:S04]  /*0290*/  IMAD R13, R13, R11, RZ ;  /* 0x0000000b0d0d7224 */ /* 0x002fc800078e02ff */
[----:B------:R-:W-:-:S06]  /*02a0*/  IMAD.HI.U32 R11, R11, R13, R10 ;  /* 0x0000000d0b0b7227 */ /* 0x000fcc00078e000a */
[----:B------:R-:W-:Y:S02]  /*02b0*/  IMAD.HI.U32 R13, R11, R6, RZ ;  /* 0x000000060b0d7227 */ /* 0x000fe400078e00ff */
[----:B------:R-:W0:Y:S03]  /*02c0*/  LDC.64 R10, c[0x0][0x388] ;  /* 0x0000e200ff0a7b82 */ /* 0x000e260000000a00 */
[----:B------:R-:W-:-:S05]  /*02d0*/  IADD3 R4, PT, PT, -R13, RZ, RZ ;  /* 0x000000ff0d047210 */ /* 0x000fca0007ffe1ff */
[----:B------:R-:W-:Y:S01]  /*02e0*/  IMAD R6, R7, R4, R6 ;  /* 0x0000000407067224 */ /* 0x000fe200078e0206 */
[----:B------:R-:W-:-:S04]  /*02f0*/  MOV R4, RZ ;  /* 0x000000ff00047202 */ /* 0x000fc80000000f00 */
[----:B------:R-:W-:Y:S01]  /*0300*/  ISETP.GE.U32.AND P1, PT, R6, R7, PT ;  /* 0x000000070600720c */ /* 0x000fe20003f26070 */
[----:B0-----:R-:W-:-:S12]  /*0310*/  IMAD.WIDE.U32 R10, R8, 0x4, R10 ;  /* 0x00000004080a7825 */ /* 0x001fd800078e000a */
[----:B------:R-:W-:Y:S01]  /*0320*/  @P1 IADD3 R13, PT, PT, R13, 0x1, RZ ;  /* 0x000000010d0d1810 */ /* 0x000fe20007ffe0ff */
[----:B------:R-:W-:Y:S01]  /*0330*/  @P1 IMAD.IADD R6, R6, 0x1, -R7 ;  /* 0x0000000106061824 */ /* 0x000fe200078e0a07 */
[----:B------:R-:W-:-:S04]  /*0340*/  LEA RZ, P0, R7, R10, 0x2 ;  /* 0x0000000a07ff7211 */ /* 0x000fc800078010ff */
[----:B------:R-:W-:-:S13]  /*0350*/  ISETP.GE.U32.AND P2, PT, R6, R7, PT ;  /* 0x000000070600720c */ /* 0x000fda0003f46070 */
[----:B------:R-:W-:Y:S01]  /*0360*/  @P2 VIADD R13, R13, 0x1 ;  /* 0x000000010d0d2836 */ /* 0x000fe20000000000 */
[----:B------:R-:W-:-:S04]  /*0370*/  @!P3 LOP3.LUT R13, RZ, R7, RZ, 0x33, !PT ;  /* 0x00000007ff0db212 */ /* 0x000fc800078e33ff */
[----:B------:R-:W-:Y:S02]  /*0380*/  IADD3 R20, PT, PT, R20, R13, RZ ;  /* 0x0000000d14147210 */ /* 0x000fe40007ffe0ff */
[----:B------:R-:W-:Y:S02]  /*0390*/  IADD3.X R13, PT, PT, RZ, R11, RZ, P0, !PT ;  /* 0x0000000bff0d7210 */ /* 0x000fe400007fe4ff */
[----:B------:R-:W-:-:S07]  /*03a0*/  LOP3.LUT R21, R20, 0x3, RZ, 0xc0, !PT ;  /* 0x0000000314157812 */ /* 0x000fce00078ec0ff */
.L_x_19:
[----:B------:R-:W0:Y:S01]  /*03b0*/  LDC R24, c[0x0][0x380] ;  /* 0x0000e000ff187b82 */ /* 0x000e220000000800 */
[----:B------:R-:W-:Y:S01]  /*03c0*/  BSSY.RECONVERGENT B1, `(.L_x_2) ;  /* 0x00000e1000017945 */ /* 0x000fe20003800200 */
[----:B0-----:R-:W-:-:S13]  /*03d0*/  ISETP.GE.AND P0, PT, R8, R24, PT ;  /* 0x000000180800720c */ /* 0x001fda0003f06270 */
[----:B------:R-:W-:Y:S05]  /*03e0*/  @P0 BRA `(.L_x_3) ;  /* 0x0000000c00780947 */ /* 0x000fea0003800000 */
[----:B------:R-:W0:Y:S01]  /*03f0*/  LDC.64 R14, c[0x0][0x388] ;  /* 0x0000e200ff0e7b82 */ /* 0x000e220000000a00 */
[----:B------:R-:W-:Y:S01]  /*0400*/  ISETP.NE.AND P0, PT, R21, 0x3, PT ;  /* 0x000000031500780c */ /* 0x000fe20003f05270 */
[----:B------:R-:W-:Y:S01]  /*0410*/  BSSY.RECONVERGENT B0, `(.L_x_4) ;  /* 0x000005f000007945 */ /* 0x000fe20003800200 */
[----:B------:R-:W-:Y:S02]  /*0420*/  IMAD.MOV.U32 R6, RZ, RZ, R8 ;  /* 0x000000ffff067224 */ /* 0x000fe400078e0008 */
[----:B0-----:R-:W-:-:S09]  /*0430*/  IMAD.WIDE R14, R9, 0x4, R14 ;  /* 0x00000004090e7825 */ /* 0x001fd200078e020e */
[----:B------:R-:W-:Y:S05]  /*0440*/  @!P0 BRA `(.L_x_5) ;  /* 0x00000004006c8947 */ /* 0x000fea0003800000 */
[----:B------:R-:W-:Y:S01]  /*0450*/  ISETP.GE.AND P0, PT, R9, R8, PT ;  /* 0x000000080900720c */ /* 0x000fe20003f06270 */
[----:B------:R-:W-:Y:S01]  /*0460*/  BSSY.RECONVERGENT B3, `(.L_x_6) ;  /* 0x000001a000037945 */ /* 0x000fe20003800200 */
[----:B------:R-:W-:-:S11]  /*0470*/  ISETP.NE.AND P1, PT, R21, RZ, PT ;  /* 0x000000ff1500720c */ /* 0x000fd60003f25270 */
[----:B------:R-:W-:Y:S05]  /*0480*/  @P0 BRA `(.L_x_7) ;  /* 0x00000000005c0947 */ /* 0x000fea0003800000 */
[----:B------:R-:W2:Y:S01]  /*0490*/  LDG.E R6, desc[UR8][R14.64] ;  /* 0x000000080e067981 */ /* 0x000ea2000c1e1900 */
[----:B------:R-:W0:Y:S03]  /*04a0*/  LDC.64 R16, c[0x0][0x390] ;  /* 0x0000e400ff107b82 */ /* 0x000e260000000a00 */
[----:B------:R-:W2:Y:S04]  /*04b0*/  LDG.E R19, desc[UR8][R10.64+0x4] ;  /* 0x000004080a137981 */ /* 0x000ea8000c1e1900 */
[----:B------:R-:W3:Y:S04]  /*04c0*/  LDG.E R27, desc[UR8][R14.64+-0x4] ;  /* 0xfffffc080e1b7981 */ /* 0x000ee8000c1e1900 */
[----:B------:R-:W4:Y:S01]  /*04d0*/  LDG.E R25, desc[UR8][R10.64] ;  /* 0x000000080a197981 */ /* 0x000f22000c1e1900 */
[----:B--2---:R-:W-:-:S02]  /*04e0*/  IMAD R29, R6, R24, R19 ;  /* 0x00000018061d7224 */ /* 0x004fc400078e0213 */
[----:B---3--:R-:W-:Y:S02]  /*04f0*/  IMAD R18, R27, R24, R6 ;  /* 0x000000181b127224 */ /* 0x008fe400078e0206 */
[----:B0-----:R-:W-:-:S04]  /*0500*/  IMAD.WIDE R28, R29, 0x4, R16 ;  /* 0x000000041d1c7825 */ /* 0x001fc800078e0210 */
[-C--:B----4-:R-:W-:Y:S02]  /*0510*/  IMAD R26, R27, R24.reuse, R25 ;  /* 0x000000181b1a7224 */ /* 0x090fe400078e0219 */
[----:B------:R-:W2:Y:S01]  /*0520*/  LDG.E R28, desc[UR8][R28.64] ;  /* 0x000000081c1c7981 */ /* 0x000ea2000c1e1900 */
[----:B------:R-:W-:Y:S02]  /*0530*/  IMAD R25, R25, R24, R19 ;  /* 0x0000001819197224 */ /* 0x000fe400078e0213 */
[----:B------:R-:W-:-:S04]  /*0540*/  IMAD.WIDE R26, R26, 0x4, R16 ;  /* 0x000000041a1a7825 */ /* 0x000fc800078e0210 */
[--C-:B------:R-:W-:Y:S02]  /*0550*/  IMAD.WIDE R18, R18, 0x4, R16.reuse ;  /* 0x0000000412127825 */ /* 0x100fe400078e0210 */
[----:B------:R-:W2:Y:S02]  /*0560*/  LDG.E R27, desc[UR8][R26.64] ;  /* 0x000000081a1b7981 */ /* 0x000ea4000c1e1900 */
[----:B------:R-:W-:Y:S02]  /*0570*/  IMAD.WIDE R16, R25, 0x4, R16 ;  /* 0x0000000419107825 */ /* 0x000fe400078e0210 */
[----:B------:R-:W3:Y:S04]  /*0580*/  LDG.E R19, desc[UR8][R18.64] ;  /* 0x0000000812137981 */ /* 0x000ee8000c1e1900 */
[----:B------:R-:W4:Y:S01]  /*0590*/  LDG.E R17, desc[UR8][R16.64] ;  /* 0x0000000810117981 */ /* 0x000f22000c1e1900 */
[----:B--2---:R-:W-:-:S04]  /*05a0*/  FADD R6, R28, R27 ;  /* 0x0000001b1c067221 */ /* 0x004fc80000000000 */
[----:B---3--:R-:W-:-:S04]  /*05b0*/  FADD R6, R6, -R19 ;  /* 0x8000001306067221 */ /* 0x008fc80000000000 */
[----:B----4-:R-:W-:-:S05]  /*05c0*/  FADD R6, R6, -R17 ;  /* 0x8000001106067221 */ /* 0x010fca0000000000 */
[----:B------:R-:W-:-:S04]  /*05d0*/  FSETP.GEU.AND P0, PT, R6, R23, PT ;  /* 0x000000170600720b */ /* 0x000fc80003f0e000 */
[----:B------:R-:W-:-:S09]  /*05e0*/  FSEL R23, R6, R23, !P0 ;  /* 0x0000001706177208 */ /* 0x000fd20004000000 */
[----:B------:R-:W-:-:S07]  /*05f0*/  @!P0 IMAD R4, R9, R24, R8 ;  /* 0x0000001809048224 */ /* 0x000fce00078e0208 */
.L_x_7:
[----:B------:R-:W-:Y:S05]  /*0600*/  BSYNC.RECONVERGENT B3 ;  /* 0x0000000000037941 */ /* 0x000fea0003800200 */
.L_x_6:
[----:B------:R-:W-:Y:S01]  /*0610*/  MOV R6, R22 ;  /* 0x0000001600067202 */ /* 0x000fe20000000f00 */
[----:B------:R-:W-:Y:S06]  /*0620*/  @!P1 BRA `(.L_x_5) ;  /* 0x0000000000f49947 */ /* 0x000fec0003800000 */
[----:B------:R-:W-:Y:S01]  /*0630*/  ISETP.GE.AND P0, PT, R9, R22, PT ;  /* 0x000000160900720c */ /* 0x000fe20003f06270 */
[----:B------:R-:W-:Y:S01]  /*0640*/  BSSY.RECONVERGENT B3, `(.L_x_8) ;  /* 0x000001b000037945 */ /* 0x000fe20003800200 */
[----:B------:R-:W-:-:S11]  /*0650*/  ISETP.NE.AND P1, PT, R21, 0x1, PT ;  /* 0x000000011500780c */ /* 0x000fd60003f25270 */
[----:B------:R-:W-:Y:S05]  /*0660*/  @P0 BRA `(.L_x_9) ;  /* 0x0000000000600947 */ /* 0x000fea0003800000 */
[----:B------:R-:W-:Y:S01]  /*0670*/  IMAD R12, R7, 0x4, R10 ;  /* 0x00000004070c7824 */ /* 0x000fe200078e020a */
[----:B------:R-:W2:Y:S01]  /*0680*/  LDG.E R6, desc[UR8][R14.64] ;  /* 0x000000080e067981 */ /* 0x000ea2000c1e1900 */
[----:B------:R-:W0:Y:S03]  /*0690*/  LDC.64 R18, c[0x0][0x390] ;  /* 0x0000e400ff127b82 */ /* 0x000e260000000a00 */
[----:B------:R-:W2:Y:S04]  /*06a0*/  LDG.E R17, desc[UR8][R12.64+0x4] ;  /* 0x000004080c117981 */ /* 0x000ea8000c1e1900 */
[----:B------:R-:W3:Y:S04]  /*06b0*/  LDG.E R25, desc[UR8][R12.64] ;  /* 0x000000080c197981 */ /* 0x000ee8000c1e1900 */
[----:B------:R-:W3:Y:S01]  /*06c0*/  LDG.E R27, desc[UR8][R14.64+-0x4] ;  /* 0xfffffc080e1b7981 */ /* 0x000ee2000c1e1900 */
[----:B--2---:R-:W-:-:S04]  /*06d0*/  IMAD R29, R6, R24, R17 ;  /* 0x00000018061d7224 */ /* 0x004fc800078e0211 */
[----:B0-----:R-:W-:-:S04]  /*06e0*/  IMAD.WIDE R28, R29, 0x4, R18 ;  /* 0x000000041d1c7825 */ /* 0x001fc800078e0212 */
[CC--:B---3--:R-:W-:Y:S02]  /*06f0*/  IMAD R26, R27.reuse, R24.reuse, R25 ;  /* 0x000000181b1a7224 */ /* 0x0c8fe400078e0219 */
[----:B------:R-:W-:Y:S01]  /*0700*/  IMAD R16, R27, R24, R6 ;  /* 0x000000181b107224 */ /* 0x000fe200078e0206 */
[----:B------:R-:W2:Y:S01]  /*0710*/  LDG.E R28, desc[UR8][R28.64] ;  /* 0x000000081c1c7981 */ /* 0x000ea2000c1e1900 */
[----:B------:R-:W-:-:S04]  /*0720*/  IMAD.WIDE R26, R26, 0x4, R18 ;  /* 0x000000041a1a7825 */ /* 0x000fc800078e0212 */
[----:B------:R-:W-:Y:S02]  /*0730*/  IMAD R25, R25, R24, R17 ;  /* 0x0000001819197224 */ /* 0x000fe400078e0211 */
[--C-:B------:R-:W-:Y:S01]  /*0740*/  IMAD.WIDE R16, R16, 0x4, R18.reuse ;  /* 0x0000000410107825 */ /* 0x100fe200078e0212 */
[----:B------:R-:W2:Y:S03]  /*0750*/  LDG.E R27, desc[UR8][R26.64] ;  /* 0x000000081a1b7981 */ /* 0x000ea6000c1e1900 */
[----:B------:R-:W-:Y:S02]  /*0760*/  IMAD.WIDE R18, R25, 0x4, R18 ;  /* 0x0000000419127825 */ /* 0x000fe400078e0212 */
[----:B------:R-:W3:Y:S04]  /*0770*/  LDG.E R17, desc[UR8][R16.64] ;  /* 0x0000000810117981 */ /* 0x000ee8000c1e1900 */
[----:B------:R-:W4:Y:S01]  /*0780*/  LDG.E R19, desc[UR8][R18.64] ;  /* 0x0000000812137981 */ /* 0x000f22000c1e1900 */
[----:B--2---:R-:W-:-:S04]  /*0790*/  FADD R6, R28, R27 ;  /* 0x0000001b1c067221 */ /* 0x004fc80000000000 */
[----:B---3--:R-:W-:-:S04]  /*07a0*/  FADD R6, -R17, R6 ;  /* 0x0000000611067221 */ /* 0x008fc80000000100 */
[----:B----4-:R-:W-:-:S05]  /*07b0*/  FADD R6, R6, -R19 ;  /* 0x8000001306067221 */ /* 0x010fca0000000000 */
[----:B------:R-:W-:-:S04]  /*07c0*/  FSETP.GEU.AND P0, PT, R6, R23, PT ;  /* 0x000000170600720b */ /* 0x000fc80003f0e000 */
[----:B------:R-:W-:-:S09]  /*07d0*/  FSEL R23, R6, R23, !P0 ;  /* 0x0000001706177208 */ /* 0x000fd20004000000 */
[----:B------:R-:W-:-:S07]  /*07e0*/  @!P0 IMAD R4, R9, R24, R22 ;  /* 0x0000001809048224 */ /* 0x000fce00078e0216 */
.L_x_9:
[----:B------:R-:W-:Y:S05]  /*07f0*/  BSYNC.RECONVERGENT B3 ;  /* 0x0000000000037941 */ /* 0x000fea0003800200 */
.L_x_8:
[----:B------:R-:W-:Y:S01]  /*0800*/  IADD3 R6, PT, PT, R7, R22, RZ ;  /* 0x0000001607067210 */ /* 0x000fe20007ffe0ff */
[----:B------:R-:W-:Y:S06]  /*0810*/  @!P1 BRA `(.L_x_5) ;  /* 0x0000000000789947 */ /* 0x000fec0003800000 */
[----:B------:R-:W-:Y:S01]  /*0820*/  ISETP.GE.AND P0, PT, R9, R6, PT ;  /* 0x000000060900720c */ /* 0x000fe20003f06270 */
[----:B------:R-:W-:-:S12]  /*0830*/  IMAD.IADD R6, R7, 0x1, R6 ;  /* 0x0000000107067824 */ /* 0x000fd800078e0206 */
[----:B------:R-:W-:Y:S05]  /*0840*/  @P0 BRA `(.L_x_5) ;  /* 0x00000000006c0947 */ /* 0x000fea0003800000 */
[C---:B------:R-:W-:Y:S01]  /*0850*/  LEA R16, R7.reuse, R10, 0x2 ;  /* 0x0000000a07107211 */ /* 0x040fe200078e10ff */
[----:B------:R-:W2:Y:S03]  /*0860*/  LDG.E R25, desc[UR8][R14.64] ;  /* 0x000000080e197981 */ /* 0x000ea6000c1e1900 */
[----:B------:R-:W-:Y:S01]  /*0870*/  LEA R16, P0, R7, R16, 0x2 ;  /* 0x0000001007107211 */ /* 0x000fe200078010ff */
[----:B------:R-:W3:Y:S04]  /*0880*/  LDG.E R27, desc[UR8][R14.64+-0x4] ;  /* 0xfffffc080e1b7981 */ /* 0x000ee8000c1e1900 */
[----:B------:R-:W-:-:S05]  /*0890*/  IMAD.X R17, RZ, RZ, R13, P0 ;  /* 0x000000ffff117224 */ /* 0x000fca00000e060d */
[----:B------:R-:W2:Y:S04]  /*08a0*/  LDG.E R29, desc[UR8][R16.64+0x4] ;  /* 0x00000408101d7981 */ /* 0x000ea8000c1e1900 */
[----:B------:R0:W4:Y:S02]  /*08b0*/  LDG.E R26, desc[UR8][R16.64] ;  /* 0x00000008101a7981 */ /* 0x000124000c1e1900 */
[----:B0-----:R-:W0:Y:S01]  /*08c0*/  LDC.64 R16, c[0x0][0x390] ;  /* 0x0000e400ff107b82 */ /* 0x001e220000000a00 */
[----:B--2---:R-:W-:-:S04]  /*08d0*/  IMAD R19, R25, R24, R29 ;  /* 0x0000001819137224 */ /* 0x004fc800078e021d */
[----:B0-----:R-:W-:-:S05]  /*08e0*/  IMAD.WIDE R18, R19, 0x4, R16 ;  /* 0x0000000413127825 */ /* 0x001fca00078e0210 */
[----:B------:R3:W2:Y:S01]  /*08f0*/  LDG.E R28, desc[UR8][R18.64] ;  /* 0x00000008121c7981 */ /* 0x0006a2000c1e1900 */
[-C--:B----4-:R-:W-:Y:S02]  /*0900*/  IMAD R29, R26, R24.reuse, R29 ;  /* 0x000000181a1d7224 */ /* 0x090fe400078e021d */
[CC--:B---3--:R-:W-:Y:S02]  /*0910*/  IMAD R19, R27.reuse, R24.reuse, R26 ;  /* 0x000000181b137224 */ /* 0x0c8fe400078e021a */
[----:B------:R-:W-:Y:S02]  /*0920*/  IMAD R27, R27, R24, R25 ;  /* 0x000000181b1b7224 */ /* 0x000fe400078e0219 */
[----:B------:R-:W-:-:S04]  /*0930*/  IMAD.WIDE R18, R19, 0x4, R16 ;  /* 0x0000000413127825 */ /* 0x000fc800078e0210 */
[--C-:B------:R-:W-:Y:S02]  /*0940*/  IMAD.WIDE R26, R27, 0x4, R16.reuse ;  /* 0x000000041b1a7825 */ /* 0x100fe400078e0210 */
[----:B------:R0:W2:Y:S02]  /*0950*/  LDG.E R19, desc[UR8][R18.64] ;  /* 0x0000000812137981 */ /* 0x0000a4000c1e1900 */
[----:B------:R-:W-:Y:S02]  /*0960*/  IMAD.WIDE R16, R29, 0x4, R16 ;  /* 0x000000041d107825 */ /* 0x000fe400078e0210 */
[----:B------:R-:W3:Y:S04]  /*0970*/  LDG.E R27, desc[UR8][R26.64] ;  /* 0x000000081a1b7981 */ /* 0x000ee8000c1e1900 */
[----:B------:R-:W4:Y:S01]  /*0980*/  LDG.E R17, desc[UR8][R16.64] ;  /* 0x0000000810117981 */ /* 0x000f22000c1e1900 */
[----:B0-----:R-:W-:Y:S01]  /*0990*/  IADD3 R18, PT, PT, R7, R22, RZ ;  /* 0x0000001607127210 */ /* 0x001fe20007ffe0ff */
[----:B--2---:R-:W-:-:S04]  /*09a0*/  FADD R28, R28, R19 ;  /* 0x000000131c1c7221 */ /* 0x004fc80000000000 */
[----:B---3--:R-:W-:-:S04]  /*09b0*/  FADD R28, -R27, R28 ;  /* 0x0000001c1b1c7221 */ /* 0x008fc80000000100 */
[----:B----4-:R-:W-:-:S05]  /*09c0*/  FADD R28, R28, -R17 ;  /* 0x800000111c1c7221 */ /* 0x010fca0000000000 */
[----:B------:R-:W-:-:S04]  /*09d0*/  FSETP.GEU.AND P0, PT, R28, R23, PT ;  /* 0x000000171c00720b */ /* 0x000fc80003f0e000 */
[----:B------:R-:W-:-:S09]  /*09e0*/  FSEL R23, R28, R23, !P0 ;  /* 0x000000171c177208 */ /* 0x000fd20004000000 */
[----:B------:R-:W-:-:S07]  /*09f0*/  @!P0 IMAD R4, R9, R24, R18 ;  /* 0x0000001809048224 */ /* 0x000fce00078e0212 */
.L_x_5:
[----:B------:R-:W-:Y:S05]  /*0a00*/  BSYNC.RECONVERGENT B0 ;  /* 0x0000000000007941 */ /* 0x000fea0003800200 */
.L_x_4:
[----:B------:R-:W-:-:S13]  /*0a10*/  ISETP.GE.U32.AND P0, PT, R20, 0x3, PT ;  /* 0x000000031400780c */ /* 0x000fda0003f06070 */
[----:B------:R-:W-:Y:S05]  /*0a20*/  @!P0 BRA `(.L_x_3) ;  /* 0x0000000400e88947 */ /* 0x000fea0003800000 */
.L_x_18:
[----:B------:R-:W-:Y:S01]  /*0a30*/  ISETP.GE.AND P0, PT, R9, R6, PT ;  /* 0x000000060900720c */ /* 0x000fe20003f06270 */
[----:B------:R-:W-:Y:S01]  /*0a40*/  IMAD.IADD R24, R7, 0x1, R6 ;  /* 0x0000000107187824 */ /* 0x000fe200078e0206 */
[----:B------:R-:W-:Y:S04]  /*0a50*/  BSSY.RECONVERGENT B0, `(.L_x_10) ;  /* 0x000001c000007945 */ /* 0x000fe80003800200 */
[----:B------:R-:W-:-:S07]  /*0a60*/  ISETP.GE.AND P1, PT, R9, R24, PT ;  /* 0x000000180900720c */ /* 0x000fce0003f26270 */
[----:B------:R-:W-:Y:S06]  /*0a70*/  @P0 BRA `(.L_x_11) ;  /* 0x0000000000640947 */ /* 0x000fec0003800000 */
[----:B------:R-:W0:Y:S01]  /*0a80*/  LDC.64 R16, c[0x0][0x388] ;  /* 0x0000e200ff107b82 */ /* 0x000e220000000a00 */
[----:B------:R-:W2:Y:S04]  /*0a90*/  LDG.E R25, desc[UR8][R14.64] ;  /* 0x000000080e197981 */ /* 0x000ea8000c1e1900 */
[----:B------:R-:W3:Y:S01]  /*0aa0*/  LDG.E R26, desc[UR8][R14.64+-0x4] ;  /* 0xfffffc080e1a7981 */ /* 0x000ee2000c1e1900 */
[----:B0-----:R-:W-:-:S05]  /*0ab0*/  IMAD.WIDE.U32 R16, R6, 0x4, R16 ;  /* 0x0000000406107825 */ /* 0x001fca00078e0010 */
[----:B------:R-:W2:Y:S04]  /*0ac0*/  LDG.E R28, desc[UR8][R16.64+0x4] ;  /* 0x00000408101c7981 */ /* 0x000ea8000c1e1900 */
[----:B------:R0:W4:Y:S02]  /*0ad0*/  LDG.E R27, desc[UR8][R16.64] ;  /* 0x00000008101b7981 */ /* 0x000124000c1e1900 */
[----:B0-----:R-:W0:Y:S01]  /*0ae0*/  LDC.64 R16, c[0x0][0x390] ;  /* 0x0000e400ff107b82 */ /* 0x001e220000000a00 */
[----:B--2---:R-:W-:-:S04]  /*0af0*/  IMAD R19, R25, UR6, R28 ;  /* 0x0000000619137c24 */ /* 0x004fc8000f8e021c */
[----:B0-----:R-:W-:-:S05]  /*0b00*/  IMAD.WIDE R18, R19, 0x4, R16 ;  /* 0x0000000413127825 */ /* 0x001fca00078e0210 */
[----:B------:R0:W2:Y:S01]  /*0b10*/  LDG.E R29, desc[UR8][R18.64] ;  /* 0x00000008121d7981 */ /* 0x0000a2000c1e1900 */
[C---:B---3--:R-:W-:Y:S02]  /*0b20*/  IMAD R25, R26.reuse, UR6, R25 ;  /* 0x000000061a197c24 */ /* 0x048fe4000f8e0219 */
[----:B----4-:R-:W-:Y:S02]  /*0b30*/  IMAD R28, R27, UR6, R28 ;  /* 0x000000061b1c7c24 */ /* 0x010fe4000f8e021c */
[----:B0-----:R-:W-:-:S04]  /*0b40*/  IMAD R19, R26, UR6, R27 ;  /* 0x000000061a137c24 */ /* 0x001fc8000f8e021b */
        /* <DEDUP_REMOVED lines=11> */
[----:B------:R-:W-:-:S07]  /*0c00*/  @!P0 IMAD R4, R9, UR6, R6 ;  /* 0x0000000609048c24 */ /* 0x000fce000f8e0206 */
.L_x_11:
[----:B------:R-:W-:Y:S05]  /*0c10*/  BSYNC.RECONVERGENT B0 ;  /* 0x0000000000007941 */ /* 0x000fea0003800200 */
.L_x_10:
[----:B------:R-:W-:Y:S01]  /*0c20*/  BSSY.RECONVERGENT B0, `(.L_x_12) ;  /* 0x000001c000007945 */ /* 0x000fe20003800200 */
[----:B------:R-:W-:-:S03]  /*0c30*/  IADD3 R6, PT, PT, R7, R24, RZ ;  /* 0x0000001807067210 */ /* 0x000fc60007ffe0ff */
[----:B------:R-:W-:Y:S05]  /*0c40*/  @P1 BRA `(.L_x_13) ;  /* 0x0000000000641947 */ /* 0x000fea0003800000 */
[----:B------:R-:W0:Y:S01]  /*0c50*/  LDC.64 R16, c[0x0][0x388] ;  /* 0x0000e200ff107b82 */ /* 0x000e220000000a00 */
[----:B------:R-:W2:Y:S04]  /*0c60*/  LDG.E R25, desc[UR8][R14.64] ;  /* 0x000000080e197981 */ /* 0x000ea8000c1e1900 */
[----:B------:R-:W3:Y:S01]  /*0c70*/  LDG.E R26, desc[UR8][R14.64+-0x4] ;  /* 0xfffffc080e1a7981 */ /* 0x000ee2000c1e1900 */
[----:B0-----:R-:W-:-:S05]  /*0c80*/  IMAD.WIDE.U32 R16, R24, 0x4, R16 ;  /* 0x0000000418107825 */ /* 0x001fca00078e0010 */
[----:B------:R-:W2:Y:S04]  /*0c90*/  LDG.E R28, desc[UR8][R16.64+0x4] ;  /* 0x00000408101c7981 */ /* 0x000ea8000c1e1900 */
[----:B------:R0:W3:Y:S02]  /*0ca0*/  LDG.E R27, desc[UR8][R16.64] ;  /* 0x00000008101b7981 */ /* 0x0000e4000c1e1900 */
[----:B0-----:R-:W0:Y:S01]  /*0cb0*/  LDC.64 R16, c[0x0][0x390] ;  /* 0x0000e400ff107b82 */ /* 0x001e220000000a00 */
[----:B--2---:R-:W-:-:S04]  /*0cc0*/  IMAD R19, R25, UR6, R28 ;  /* 0x0000000619137c24 */ /* 0x004fc8000f8e021c */
[----:B0-----:R-:W-:-:S05]  /*0cd0*/  IMAD.WIDE R18, R19, 0x4, R16 ;  /* 0x0000000413127825 */ /* 0x001fca00078e0210 */
[----:B------:R3:W2:Y:S02]  /*0ce0*/  LDG.E R29, desc[UR8][R18.64] ;  /* 0x00000008121d7981 */ /* 0x0006a4000c1e1900 */
[C---:B---3--:R-:W-:Y:S02]  /*0cf0*/  IMAD R19, R26.reuse, UR6, R27 ;  /* 0x000000061a137c24 */ /* 0x048fe4000f8e021b */
[----:B------:R-:W-:Y:S02]  /*0d00*/  IMAD R26, R26, UR6, R25 ;  /* 0x000000061a1a7c24 */ /* 0x000fe4000f8e0219 */
[----:B------:R-:W-:-:S04]  /*0d10*/  IMAD.WIDE R18, R19, 0x4, R16 ;  /* 0x0000000413127825 */ /* 0x000fc800078e0210 */
[----:B------:R-:W-:Y:S02]  /*0d20*/  IMAD R25, R27, UR6, R28 ;  /* 0x000000061b197c24 */ /* 0x000fe4000f8e021c */
        /* <DEDUP_REMOVED lines=10> */
[----:B------:R-:W-:-:S07]  /*0dd0*/  @!P0 IMAD R4, R9, UR6, R24 ;  /* 0x0000000609048c24 */ /* 0x000fce000f8e0218 */
.L_x_13:
[----:B------:R-:W-:Y:S05]  /*0de0*/  BSYNC.RECONVERGENT B0 ;  /* 0x0000000000007941 */ /* 0x000fea0003800200 */
.L_x_12:
        /* <DEDUP_REMOVED lines=30> */
.L_x_15:
[----:B------:R-:W-:Y:S05]  /*0fd0*/  BSYNC.RECONVERGENT B0 ;  /* 0x0000000000007941 */ /* 0x000fea0003800200 */
.L_x_14:
[----:B------:R-:W-:Y:S04]  /*0fe0*/  BSSY.RECONVERGENT B0, `(.L_x_16) ;  /* 0x000001b000007945 */ /* 0x000fe80003800200 */
[----:B------:R-:W-:Y:S05]  /*0ff0*/  @P1 BRA `(.L_x_17) ;  /* 0x0000000000641947 */ /* 0x000fea0003800000 */
[----:B------:R-:W0:Y:S01]  /*1000*/  LDC.64 R16, c[0x0][0x388] ;  /* 0x0000e200ff107b82 */ /* 0x000e220000000a00 */
[----:B------:R-:W2:Y:S04]  /*1010*/  LDG.E R25, desc[UR8][R14.64] ;  /* 0x000000080e197981 */ /* 0x000ea8000c1e1900 */
[----:B------:R-:W3:Y:S03]  /*1020*/  LDG.E R26, desc[UR8][R14.64+-0x4] ;  /* 0xfffffc080e1a7981 */ /* 0x000ee6000c1e1900 */
[----:B------:R-:W1:Y:S01]  /*1030*/  LDC.64 R18, c[0x0][0x390] ;  /* 0x0000e400ff127b82 */ /* 0x000e620000000a00 */
[----:B0-----:R-:W-:-:S05]  /*1040*/  IMAD.WIDE.U32 R16, R24, 0x4, R16 ;  /* 0x0000000418107825 */ /* 0x001fca00078e0010 */
[----:B------:R-:W2:Y:S04]  /*1050*/  LDG.E R6, desc[UR8][R16.64+0x4] ;  /* 0x0000040810067981 */ /* 0x000ea8000c1e1900 */
[----:B------:R-:W4:Y:S01]  /*1060*/  LDG.E R17, desc[UR8][R16.64] ;  /* 0x0000000810117981 */ /* 0x000f22000c1e1900 */
[----:B--2---:R-:W-:Y:S02]  /*1070*/  IMAD R29, R25, UR6, R6 ;  /* 0x00000006191d7c24 */ /* 0x004fe4000f8e0206 */
[----:B---3--:R-:W-:Y:S02]  /*1080*/  IMAD R25, R26, UR6, R25 ;  /* 0x000000061a197c24 */ /* 0x008fe4000f8e0219 */
[----:B-1----:R-:W-:-:S04]  /*1090*/  IMAD.WIDE R28, R29, 0x4, R18 ;  /* 0x000000041d1c7825 */ /* 0x002fc800078e0212 */
[----:B----4-:R-:W-:Y:S02]  /*10a0*/  IMAD R27, R26, UR6, R17 ;  /* 0x000000061a1b7c24 */ /* 0x010fe4000f8e0211 */
[----:B------:R-:W2:Y:S02]  /*10b0*/  LDG.E R28, desc[UR8][R28.64] ;  /* 0x000000081c1c7981 */ /* 0x000ea4000c1e1900 */
        /* <DEDUP_REMOVED lines=13> */
.L_x_17:
[----:B------:R-:W-:Y:S05]  /*1190*/  BSYNC.RECONVERGENT B0 ;  /* 0x0000000000007941 */ /* 0x000fea0003800200 */
.L_x_16:
[----:B------:R-:W-:-:S04]  /*11a0*/  IADD3 R6, PT, PT, R7, R24, RZ ;  /* 0x0000001807067210 */ /* 0x000fc80007ffe0ff */
[----:B------:R-:W-:-:S13]  /*11b0*/  ISETP.GE.AND P0, PT, R6, UR6, PT ;  /* 0x0000000606007c0c */ /* 0x000fda000bf06270 */
[----:B------:R-:W-:Y:S05]  /*11c0*/  @!P0 BRA `(.L_x_18) ;  /* 0xfffffff800188947 */ /* 0x000fea000383ffff */
.L_x_3:
[----:B------:R-:W-:Y:S05]  /*11d0*/  BSYNC.RECONVERGENT B1 ;  /* 0x0000000000017941 */ /* 0x000fea0003800200 */
.L_x_2:
[----:B------:R-:W-:-:S05]  /*11e0*/  IMAD R9, R5, R0, R9 ;  /* 0x0000000005097224 */ /* 0x000fca00078e0209 */
[----:B------:R-:W-:-:S13]  /*11f0*/  ISETP.GE.AND P0, PT, R9, UR4, PT ;  /* 0x0000000409007c0c */ /* 0x000fda000bf06270 */
[----:B------:R-:W-:Y:S05]  /*1200*/  @!P0 BRA `(.L_x_19) ;  /* 0xfffffff000688947 */ /* 0x000fea000383ffff */
.L_x_1:
[----:B------:R-:W-:Y:S05]  /*1210*/  BSYNC.RECONVERGENT B2 ;  /* 0x0000000000027941 */ /* 0x000fea0003800200 */
.L_x_0:
[----:B------:R-:W0:Y:S01]  /*1220*/  S2R R9, SR_TID.X ;  /* 0x0000000000097919 */ /* 0x000e220000002100 */
[----:B------:R-:W1:Y:S01]  /*1230*/  S2UR UR6, SR_CgaCtaId ;  /* 0x00000000000679c3 */ /* 0x000e620000008800 */
[----:B------:R-:W-:Y:S01]  /*1240*/  UMOV UR4, 0x400 ;  /* 0x0000040000047882 */ /* 0x000fe20000000000 */
[----:B------:R-:W-:Y:S01]  /*1250*/  BSSY.RECONVERGENT B0, `(.L_x_20) ;  /* 0x000009e000007945 */ /* 0x000fe20003800200 */
[----:B------:R-:W-:Y:S02]  /*1260*/  UIADD3 UR5, UPT, UPT, UR4, 0x400, URZ ;  /* 0x0000040004057890 */ /* 0x000fe4000fffe0ff */
[----:B-1----:R-:W-:Y:S02]  /*1270*/  ULEA UR4, UR6, UR4, 0x18 ;  /* 0x0000000406047291 */ /* 0x002fe4000f8ec0ff */
[----:B------:R-:W-:Y:S01]  /*1280*/  ULEA UR5, UR6, UR5, 0x18 ;  /* 0x0000000506057291 */ /* 0x000fe2000f8ec0ff */
[-C--:B0-----:R-:W-:Y:S01]  /*1290*/  IMAD R6, R5, R2.reuse, R9 ;  /* 0x0000000205067224 */ /* 0x081fe200078e0209 */
[----:B------:R-:W-:-:S04]  /*12a0*/  LOP3.LUT P0, RZ, R9, R2, RZ, 0xfc, !PT ;  /* 0x0000000209ff7212 */ /* 0x000fc8000780fcff */
[C---:B------:R-:W-:Y:S02]  /*12b0*/  LEA R8, R6.reuse, UR4, 0x2 ;  /* 0x0000000406087c11 */ /* 0x040fe4000f8e10ff */
[----:B------:R-:W-:-:S03]  /*12c0*/  LEA R7, R6, UR5, 0x2 ;  /* 0x0000000506077c11 */ /* 0x000fc6000f8e10ff */
[----:B------:R0:W-:Y:S04]  /*12d0*/  STS [R8], R23 ;  /* 0x0000001708007388 */ /* 0x0001e80000000800 */
[----:B------:R0:W-:Y:S01]  /*12e0*/  STS [R7], R4 ;  /* 0x0000000407007388 */ /* 0x0001e20000000800 */
[----:B------:R-:W-:Y:S06]  /*12f0*/  BAR.SYNC.DEFER_BLOCKING 0x0 ;  /* 0x0000000000007b1d */ /* 0x000fec0000010000 */
[----:B------:R-:W-:Y:S05]  /*1300*/  @P0 BRA `(.L_x_21) ;  /* 0x0000000800480947 */ /* 0x000fea0003800000 */
[----:B------:R-:W-:Y:S01]  /*1310*/  IMAD R6, R5, UR11, RZ ;  /* 0x0000000b05067c24 */ /* 0x000fe2000f8e02ff */
[----:B0-----:R-:W-:Y:S01]  /*1320*/  CS2R R4, SRZ ;  /* 0x0000000000047805 */ /* 0x001fe2000001ff00 */
[----:B------:R-:W-:-:S03]  /*1330*/  IMAD.MOV.U32 R2, RZ, RZ, RZ ;  /* 0x000000ffff027224 */ /* 0x000fc600078e00ff */
[C---:B------:R-:W-:Y:S02]  /*1340*/  ISETP.GE.U32.AND P1, PT, R6.reuse, 0x10, PT ;  /* 0x000000100600780c */ /* 0x040fe40003f26070 */
[----:B------:R-:W-:-:S04]  /*1350*/  LOP3.LUT R16, R6, 0xf, RZ, 0xc0, !PT ;  /* 0x0000000f06107812 */ /* 0x000fc800078ec0ff */
[----:B------:R-:W-:-:S07]  /*1360*/  ISETP.NE.AND P0, PT, R16, RZ, PT ;  /* 0x000000ff1000720c */ /* 0x000fce0003f05270 */
[----:B------:R-:W-:Y:S06]  /*1370*/  @!P1 BRA `(.L_x_22) ;  /* 0x0000000400009947 */ /* 0x000fec0003800000 */
[C---:B------:R-:W-:Y:S01]  /*1380*/  LOP3.LUT R7, R6.reuse, 0xfffffff0, RZ, 0xc0, !PT ;  /* 0xfffffff006077812 */ /* 0x040fe200078ec0ff */
[----:B------:R-:W-:Y:S01]  /*1390*/  HFMA2 R2, -RZ, RZ, 0, 0 ;  /* 0x00000000ff027431 */ /* 0x000fe200000001ff */
[----:B------:R-:W-:Y:S01]  /*13a0*/  LOP3.LUT R4, R6, 0x3ffff0, RZ, 0xc0, !PT ;  /* 0x003ffff006047812 */ /* 0x000fe200078ec0ff */
[----:B------:R-:W-:Y:S01]  /*13b0*/  IMAD.MOV.U32 R5, RZ, RZ, RZ ;  /* 0x000000ffff057224 */ /* 0x000fe200078e00ff */
[----:B------:R-:W-:Y:S01]  /*13c0*/  IADD3 R7, PT, PT, -R7, RZ, RZ ;  /* 0x000000ff07077210 */ /* 0x000fe20007ffe1ff */
[----:B------:R-:W-:Y:S02]  /*13d0*/  UIADD3 UR6, UPT, UPT, UR4, 0x20, URZ ;  /* 0x0000002004067890 */ /* 0x000fe4000fffe0ff */
[----:B------:R-:W-:-:S12]  /*13e0*/  UIADD3 UR7, UPT, UPT, UR5, 0x20, URZ ;  /* 0x0000002005077890 */ /* 0x000fd8000fffe0ff */
.L_x_23:
[----:B0-----:R-:W0:Y:S01]  /*13f0*/  LDS.128 R12, [UR6+-0x20] ;  /* 0xffffe006ff0c7984 */ /* 0x001e220008000c00 */
[----:B------:R-:W-:-:S03]  /*1400*/  VIADD R7, R7, 0x10 ;  /* 0x0000001007077836 */ /* 0x000fc60000000000 */
[----:B------:R-:W1:Y:S02]  /*1410*/  LDS.128 R8, [UR6+-0x10] ;  /* 0xfffff006ff087984 */ /* 0x000e640008000c00 */
[----:B------:R-:W-:Y:S02]  /*1420*/  ISETP.NE.AND P2, PT, R7, RZ, PT ;  /* 0x000000ff0700720c */ /* 0x000fe40003f45270 */
[----:B0-----:R-:W-:-:S13]  /*1430*/  FSETP.GEU.AND P1, PT, R12, R2, PT ;  /* 0x000000020c00720b */ /* 0x001fda0003f2e000 */
[----:B------:R-:W-:Y:S01]  /*1440*/  @!P1 IMAD.MOV.U32 R2, RZ, RZ, R12 ;  /* 0x000000ffff029224 */ /* 0x000fe200078e000c */
[----:B------:R-:W-:Y:S04]  /*1450*/  @!P1 LDS R5, [UR7+-0x20] ;  /* 0xffffe007ff059984 */ /* 0x000fe80008000800 */
[----:B------:R-:W-:-:S13]  /*1460*/  FSETP.GEU.AND P1, PT, R13, R2, PT ;  /* 0x000000020d00720b */ /* 0x000fda0003f2e000 */
[----:B------:R-:W-:Y:S01]  /*1470*/  @!P1 MOV R2, R13 ;  /* 0x0000000d00029202 */ /* 0x000fe20000000f00 */
[----:B------:R-:W-:Y:S03]  /*1480*/  @!P1 LDS R5, [UR7+-0x1c] ;  /* 0xffffe407ff059984 */ /* 0x000fe60008000800 */
[----:B------:R-:W-:-:S13]  /*1490*/  FSETP.GEU.AND P1, PT, R14, R2, PT ;  /* 0x000000020e00720b */ /* 0x000fda0003f2e000 */
[----:B------:R-:W-:Y:S01]  /*14a0*/  @!P1 IMAD.MOV.U32 R2, RZ, RZ, R14 ;  /* 0x000000ffff029224 */ /* 0x000fe200078e000e */
[----:B------:R-:W-:Y:S04]  /*14b0*/  @!P1 LDS R5, [UR7+-0x18] ;  /* 0xffffe807ff059984 */ /* 0x000fe80008000800 */
[----:B------:R-:W-:-:S13]  /*14c0*/  FSETP.GEU.AND P1, PT, R15, R2, PT ;  /* 0x000000020f00720b */ /* 0x000fda0003f2e000 */
[----:B------:R-:W-:Y:S01]  /*14d0*/  @!P1 MOV R2, R15 ;  /* 0x0000000f00029202 */ /* 0x000fe20000000f00 */
[----:B------:R-:W-:Y:S03]  /*14e0*/  @!P1 LDS R5, [UR7+-0x14] ;  /* 0xffffec07ff059984 */ /* 0x000fe60008000800 */
[----:B-1----:R-:W-:Y:S01]  /*14f0*/  FSETP.GEU.AND P1, PT, R8, R2, PT ;  /* 0x000000020800720b */ /* 0x002fe20003f2e000 */
[----:B------:R-:W0:-:S12]  /*1500*/  LDS.128 R12, [UR6] ;  /* 0x00000006ff0c7984 */ /* 0x000e180008000c00 */
        /* <DEDUP_REMOVED lines=11> */
[----:B0-----:R-:W-:Y:S01]  /*15c0*/  FSETP.GEU.AND P1, PT, R12, R2, PT ;  /* 0x000000020c00720b */ /* 0x001fe20003f2e000 */
[----:B------:R-:W0:Y:S01]  /*15d0*/  LDS.128 R8, [UR6+0x10] ;  /* 0x00001006ff087984 */ /* 0x000e220008000c00 */
[----:B------:R-:W-:-:S11]  /*15e0*/  UIADD3 UR6, UPT, UPT, UR6, 0x40, URZ ;  /* 0x0000004006067890 */ /* 0x000fd6000fffe0ff */
[----:B------:R-:W-:Y:S01]  /*15f0*/  @!P1 MOV R2, R12 ;  /* 0x0000000c00029202 */ /* 0x000fe20000000f00 */
[----:B------:R-:W1:Y:S03]  /*1600*/  @!P1 LDS R5, [UR7] ;  /* 0x00000007ff059984 */ /* 0x000e660008000800 */
[----:B------:R-:W-:-:S13]  /*1610*/  FSETP.GEU.AND P1, PT, R13, R2, PT ;  /* 0x000000020d00720b */ /* 0x000fda0003f2e000 */
[----:B------:R-:W-:Y:S01]  /*1620*/  @!P1 IMAD.MOV.U32 R2, RZ, RZ, R13 ;  /* 0x000000ffff029224 */ /* 0x000fe200078e000d */
[----:B------:R-:W2:Y:S04]  /*1630*/  @!P1 LDS R5, [UR7+0x4] ;  /* 0x00000407ff059984 */ /* 0x000ea80008000800 */
[----:B------:R-:W-:-:S13]  /*1640*/  FSETP.GEU.AND P1, PT, R14, R2, PT ;  /* 0x000000020e00720b */ /* 0x000fda0003f2e000 */
[----:B------:R-:W-:Y:S01]  /*1650*/  @!P1 MOV R2, R14 ;  /* 0x0000000e00029202 */ /* 0x000fe20000000f00 */
[----:B------:R-:W3:Y:S03]  /*1660*/  @!P1 LDS R5, [UR7+0x8] ;  /* 0x00000807ff059984 */ /* 0x000ee60008000800 */
[----:B------:R-:W-:-:S13]  /*1670*/  FSETP.GEU.AND P1, PT, R15, R2, PT ;  /* 0x000000020f00720b */ /* 0x000fda0003f2e000 */
[----:B------:R-:W-:Y:S01]  /*1680*/  @!P1 MOV R2, R15 ;  /* 0x0000000f00029202 */ /* 0x000fe20000000f00 */
[----:B------:R-:W4:Y:S03]  /*1690*/  @!P1 LDS R5, [UR7+0xc] ;  /* 0x00000c07ff059984 */ /* 0x000f260008000800 */
[----:B0-----:R-:W-:-:S13]  /*16a0*/  FSETP.GEU.AND P1, PT, R8, R2, PT ;  /* 0x000000020800720b */ /* 0x001fda0003f2e000 */
[----:B------:R-:W-:Y:S01]  /*16b0*/  @!P1 IMAD.MOV.U32 R2, RZ, RZ, R8 ;  /* 0x000000ffff029224 */ /* 0x000fe200078e0008 */
[----:B------:R-:W0:Y:S04]  /*16c0*/  @!P1 LDS R5, [UR7+0x10] ;  /* 0x00001007ff059984 */ /* 0x000e280008000800 */
[----:B------:R-:W-:-:S13]  /*16d0*/  FSETP.GEU.AND P1, PT, R9, R2, PT ;  /* 0x000000020900720b */ /* 0x000fda0003f2e000 */
[----:B------:R-:W-:Y:S01]  /*16e0*/  @!P1 MOV R2, R9 ;  /* 0x0000000900029202 */ /* 0x000fe20000000f00 */
[----:B------:R-:W0:Y:S03]  /*16f0*/  @!P1 LDS R5, [UR7+0x14] ;  /* 0x00001407ff059984 */ /* 0x000e260008000800 */
[----:B------:R-:W-:-:S13]  /*1700*/  FSETP.GEU.AND P1, PT, R10, R2, PT ;  /* 0x000000020a00720b */ /* 0x000fda0003f2e000 */
[----:B------:R-:W-:Y:S01]  /*1710*/  @!P1 MOV R2, R10 ;  /* 0x0000000a00029202 */ /* 0x000fe20000000f00 */
[----:B------:R-:W0:Y:S03]  /*1720*/  @!P1 LDS R5, [UR7+0x18] ;  /* 0x00001807ff059984 */ /* 0x000e260008000800 */
[----:B------:R-:W-:-:S13]  /*1730*/  FSETP.GEU.AND P1, PT, R11, R2, PT ;  /* 0x000000020b00720b */ /* 0x000fda0003f2e000 */
[----:B------:R-:W0:Y:S01]  /*1740*/  @!P1 LDS R5, [UR7+0x1c] ;  /* 0x00001c07ff059984 */ /* 0x000e220008000800 */
[----:B------:R-:W-:Y:S01]  /*1750*/  UIADD3 UR7, UPT, UPT, UR7, 0x40, URZ ;  /* 0x0000004007077890 */ /* 0x000fe2000fffe0ff */
[----:B------:R-:W-:Y:S01]  /*1760*/  @!P1 MOV R2, R11 ;  /* 0x0000000b00029202 */ /* 0x000fe20000000f00 */
[----:B-1234-:R-:W-:Y:S10]  /*1770*/  @P2 BRA `(.L_x_23) ;  /* 0xfffffffc001c2947 */ /* 0x01eff4000383ffff */
.L_x_22:
[----:B------:R-:W-:Y:S05]  /*1780*/  @!P0 BRA `(.L_x_24) ;  /* 0x00000004000c8947 */ /* 0x000fea0003800000 */
[----:B------:R-:W-:Y:S02]  /*1790*/  ISETP.GE.U32.AND P1, PT, R16, 0x8, PT ;  /* 0x000000081000780c */ /* 0x000fe40003f26070 */
[----:B------:R-:W-:-:S04]  /*17a0*/  LOP3.LUT R17, R6, 0x7, RZ, 0xc0, !PT ;  /* 0x0000000706117812 */ /* 0x000fc800078ec0ff */
[----:B------:R-:W-:-:S07]  /*17b0*/  ISETP.NE.AND P0, PT, R17, RZ, PT ;  /* 0x000000ff1100720c */ /* 0x000fce0003f05270 */
[----:B------:R-:W-:Y:S06]  /*17c0*/  @!P1 BRA `(.L_x_25) ;  /* 0x0000000000749947 */ /* 0x000fec0003800000 */
[C---:B------:R-:W-:Y:S02]  /*17d0*/  LEA R12, R4.reuse, UR4, 0x2 ;  /* 0x00000004040c7c11 */ /* 0x040fe4000f8e10ff */
[C---:B------:R-:W-:Y:S01]  /*17e0*/  LEA R7, R4.reuse, UR5, 0x2 ;  /* 0x0000000504077c11 */ /* 0x040fe2000f8e10ff */
[----:B------:R-:W-:Y:S02]  /*17f0*/  VIADD R4, R4, 0x8 ;  /* 0x0000000804047836 */ /* 0x000fe40000000000 */
[----:B------:R-:W1:Y:S04]  /*1800*/  LDS.128 R8, [R12] ;  /* 0x000000000c087984 */ /* 0x000e680000000c00 */
[----:B------:R-:W2:Y:S01]  /*1810*/  LDS.128 R12, [R12+0x10] ;  /* 0x000010000c0c7984 */ /* 0x000ea20000000c00 */
[----:B-1----:R-:W-:-:S13]  /*1820*/  FSETP.GEU.AND P1, PT, R8, R2, PT ;  /* 0x000000020800720b */ /* 0x002fda0003f2e000 */
[----:B------:R-:W-:Y:S01]  /*1830*/  @!P1 MOV R2, R8 ;  /* 0x0000000800029202 */ /* 0x000fe20000000f00 */
[----:B0-----:R1:W3:Y:S03]  /*1840*/  @!P1 LDS R5, [R7] ;  /* 0x0000000007059984 */ /* 0x0012e60000000800 */
[----:B------:R-:W-:-:S13]  /*1850*/  FSETP.GEU.AND P1, PT, R9, R2, PT ;  /* 0x000000020900720b */ /* 0x000fda0003f2e000 */
[----:B------:R-:W-:Y:S01]  /*1860*/  @!P1 IMAD.MOV.U32 R2, RZ, RZ, R9 ;  /* 0x000000ffff029224 */ /* 0x000fe200078e0009 */
[----:B------:R1:W4:Y:S04]  /*1870*/  @!P1 LDS R5, [R7+0x4] ;  /* 0x0000040007059984 */ /* 0x0003280000000800 */
[----:B------:R-:W-:-:S13]  /*1880*/  FSETP.GEU.AND P1, PT, R10, R2, PT ;  /* 0x000000020a00720b */ /* 0x000fda0003f2e000 */
[----:B------:R-:W-:Y:S01]  /*1890*/  @!P1 MOV R2, R10 ;  /* 0x0000000a00029202 */ /* 0x000fe20000000f00 */
[----:B------:R1:W0:Y:S03]  /*18a0*/  @!P1 LDS R5, [R7+0x8] ;  /* 0x0000080007059984 */ /* 0x0002260000000800 */
[----:B------:R-:W-:-:S13]  /*18b0*/  FSETP.GEU.AND P1, PT, R11, R2, PT ;  /* 0x000000020b00720b */ /* 0x000fda0003f2e000 */
[----:B------:R-:W-:Y:S01]  /*18c0*/  @!P1 MOV R2, R11 ;  /* 0x0000000b00029202 */ /* 0x000fe20000000f00 */
[----:B------:R1:W0:Y:S03]  /*18d0*/  @!P1 LDS R5, [R7+0xc] ;  /* 0x00000c0007059984 */ /* 0x0002260000000800 */
[----:B--2---:R-:W-:-:S13]  /*18e0*/  FSETP.GEU.AND P1, PT, R12, R2, PT ;  /* 0x000000020c00720b */ /* 0x004fda0003f2e000 */
[----:B------:R-:W-:Y:S01]  /*18f0*/  @!P1 IMAD.MOV.U32 R2, RZ, RZ, R12 ;  /* 0x000000ffff029224 */ /* 0x000fe200078e000c */
[----:B------:R1:W2:Y:S04]  /*1900*/  @!P1 LDS R5, [R7+0x10] ;  /* 0x0000100007059984 */ /* 0x0002a80000000800 */
[----:B------:R-:W-:-:S13]  /*1910*/  FSETP.GEU.AND P1, PT, R13, R2, PT ;  /* 0x000000020d00720b */ /* 0x000fda0003f2e000 */
[----:B------:R-:W-:Y:S01]  /*1920*/  @!P1 MOV R2, R13 ;  /* 0x0000000d00029202 */ /* 0x000fe20000000f00 */
[----:B------:R1:W0:Y:S03]  /*1930*/  @!P1 LDS R5, [R7+0x14] ;  /* 0x0000140007059984 */ /* 0x0002260000000800 */
[----:B------:R-:W-:-:S13]  /*1940*/  FSETP.GEU.AND P1, PT, R14, R2, PT ;  /* 0x000000020e00720b */ /* 0x000fda0003f2e000 */
[----:B------:R-:W-:Y:S01]  /*1950*/  @!P1 MOV R2, R14 ;  /* 0x0000000e00029202 */ /* 0x000fe20000000f00 */
[----:B------:R1:W0:Y:S03]  /*1960*/  @!P1 LDS R5, [R7+0x18] ;  /* 0x0000180007059984 */ /* 0x0002260000000800 */
[----:B------:R-:W-:-:S13]  /*1970*/  FSETP.GEU.AND P1, PT, R15, R2, PT ;  /* 0x000000020f00720b */ /* 0x000fda0003f2e000 */
[----:B------:R1:W0:Y:S01]  /*1980*/  @!P1 LDS R5, [R7+0x1c] ;  /* 0x00001c0007059984 */ /* 0x0002220000000800 */
[----:B--234-:R-:W-:-:S07]  /*1990*/  @!P1 MOV R2, R15 ;  /* 0x0000000f00029202 */ /* 0x01cfce0000000f00 */
.L_x_25:
[----:B------:R-:W-:Y:S05]  /*19a0*/  @!P0 BRA `(.L_x_24) ;  /* 0x0000000000848947 */ /* 0x000fea0003800000 */
[----:B------:R-:W-:Y:S02]  /*19b0*/  ISETP.GE.U32.AND P1, PT, R17, 0x4, PT ;  /* 0x000000041100780c */ /* 0x000fe40003f26070 */
[----:B------:R-:W-:-:S04]  /*19c0*/  LOP3.LUT R6, R6, 0x3, RZ, 0xc0, !PT ;  /* 0x0000000306067812 */ /* 0x000fc800078ec0ff */
[----:B------:R-:W-:-:S07]  /*19d0*/  ISETP.NE.AND P0, PT, R6, RZ, PT ;  /* 0x000000ff0600720c */ /* 0x000fce0003f05270 */
[----:B------:R-:W-:Y:S06]  /*19e0*/  @!P1 BRA `(.L_x_26) ;  /* 0x0000000000409947 */ /* 0x000fec0003800000 */
[C---:B------:R-:W-:Y:S02]  /*19f0*/  LEA R8, R4.reuse, UR4, 0x2 ;  /* 0x0000000404087c11 */ /* 0x040fe4000f8e10ff */
[C---:B-1----:R-:W-:Y:S02]  /*1a00*/  LEA R7, R4.reuse, UR5, 0x2 ;  /* 0x0000000504077c11 */ /* 0x042fe4000f8e10ff */
[----:B------:R-:W-:Y:S02]  /*1a10*/  IADD3 R4, PT, PT, R4, 0x4, RZ ;  /* 0x0000000404047810 */ /* 0x000fe40007ffe0ff */
[----:B------:R-:W1:Y:S02]  /*1a20*/  LDS.128 R8, [R8] ;  /* 0x0000000008087984 */ /* 0x000e640000000c00 */
        /* <DEDUP_REMOVED lines=10> */
[----:B------:R2:W1:Y:S01]  /*1ad0*/  @!P1 LDS R5, [R7+0xc] ;  /* 0x00000c0007059984 */ /* 0x0004620000000800 */
[----:B---3--:R-:W-:-:S07]  /*1ae0*/  @!P1 IMAD.MOV.U32 R2, RZ, RZ, R11 ;  /* 0x000000ffff029224 */ /* 0x008fce00078e000b */
.L_x_26:
[----:B------:R-:W-:Y:S05]  /*1af0*/  @!P0 BRA `(.L_x_24) ;  /* 0x0000000000308947 */ /* 0x000fea0003800000 */
[----:B-12---:R-:W-:Y:S02]  /*1b00*/  IADD3 R7, PT, PT, -R6, RZ, RZ ;  /* 0x000000ff06077210 */ /* 0x006fe40007ffe1ff */
[C---:B------:R-:W-:Y:S02]  /*1b10*/  LEA R6, R4.reuse, UR5, 0x2 ;  /* 0x0000000504067c11 */ /* 0x040fe4000f8e10ff */
[----:B------:R-:W-:-:S07]  /*1b20*/  LEA R4, R4, UR4, 0x2 ;  /* 0x0000000404047c11 */ /* 0x000fce000f8e10ff */
.L_x_27:
[----:B------:R1:W2:Y:S01]  /*1b30*/  LDS R9, [R4] ;  /* 0x0000000004097984 */ /* 0x0002a20000000800 */
[----:B------:R-:W-:-:S04]  /*1b40*/  IADD3 R7, PT, PT, R7, 0x1, RZ ;  /* 0x0000000107077810 */ /* 0x000fc80007ffe0ff */
[----:B------:R-:W-:Y:S02]  /*1b50*/  ISETP.NE.AND P1, PT, R7, RZ, PT ;  /* 0x000000ff0700720c */ /* 0x000fe40003f25270 */
[----:B-1----:R-:W-:Y:S02]  /*1b60*/  IADD3 R4, PT, PT, R4, 0x4, RZ ;  /* 0x0000000404047810 */ /* 0x002fe40007ffe0ff */
[----:B--2---:R-:W-:-:S13]  /*1b70*/  FSETP.GEU.AND P0, PT, R9, R2, PT ;  /* 0x000000020900720b */ /* 0x004fda0003f0e000 */
[----:B0--34-:R0:W3:Y:S01]  /*1b80*/  @!P0 LDS R5, [R6] ;  /* 0x0000000006058984 */ /* 0x0190e20000000800 */
[----:B------:R-:W-:Y:S01]  /*1b90*/  @!P0 IMAD.MOV.U32 R2, RZ, RZ, R9 ;  /* 0x000000ffff028224 */ /* 0x000fe200078e0009 */
[----:B0-----:R-:W-:Y:S01]  /*1ba0*/  IADD3 R6, PT, PT, R6, 0x4, RZ ;  /* 0x0000000406067810 */ /* 0x001fe20007ffe0ff */
[----:B------:R-:W-:Y:S06]  /*1bb0*/  @P1 BRA `(.L_x_27) ;  /* 0xfffffffc00dc1947 */ /* 0x000fec000383ffff */
.L_x_24:
[----:B-12---:R-:W1:Y:S01]  /*1bc0*/  LDC.64 R6, c[0x0][0x398] ;  /* 0x0000e600ff067b82 */ /* 0x006e620000000a00 */
[----:B------:R-:W-:-:S07]  /*1bd0*/  IMAD R3, R3, R0, UR10 ;  /* 0x0000000a03037e24 */ /* 0x000fce000f8e0200 */
[----:B------:R-:W2:Y:S01]  /*1be0*/  LDC.64 R8, c[0x0][0x3a0] ;  /* 0x0000e800ff087b82 */ /* 0x000ea20000000a00 */
[----:B-1----:R-:W-:-:S05]  /*1bf0*/  IMAD.WIDE.U32 R6, R3, 0x4, R6 ;  /* 0x0000000403067825 */ /* 0x002fca00078e0006 */
[----:B------:R1:W-:Y:S01]  /*1c00*/  STG.E desc[UR8][R6.64], R2 ;  /* 0x0000000206007986 */ /* 0x0003e2000c101908 */
[----:B--2---:R-:W-:-:S05]  /*1c10*/  IMAD.WIDE.U32 R8, R3, 0x4, R8 ;  /* 0x0000000403087825 */ /* 0x004fca00078e0008 */
[----:B0--34-:R1:W-:Y:S02]  /*1c20*/  STG.E desc[UR8][R8.64], R5 ;  /* 0x0000000508007986 */ /* 0x0193e4000c101908 */
.L_x_21:
[----:B------:R-:W-:Y:S05]  /*1c30*/  BSYNC.RECONVERGENT B0 ;  /* 0x0000000000007941 */ /* 0x000fea0003800200 */
.L_x_20:
[----:B------:R-:W-:Y:S06]  /*1c40*/  BAR.SYNC.DEFER_BLOCKING 0x0 ;  /* 0x0000000000007b1d */ /* 0x000fec0000010000 */
[----:B------:R-:W-:Y:S05]  /*1c50*/  EXIT ;  /* 0x000000000000794d */ /* 0x000fea0003800000 */
.L_x_28:
[----:B------:R-:W-:-:S00]  /*1c60*/  BRA `(.L_x_28) ;  /* 0xfffffffc00fc7947 */ /* 0x000fc0000383ffff */
[----:B------:R-:W-:-:S00]  /*1c70*/  NOP ;  /* 0x0000000000007918 */ /* 0x000fc00000000000 */
        /* <DEDUP_REMOVED lines=8> */
.L_x_29:


//--------------------- .nv.shared._Z11gpu_two_optiPiPfS0_S_ --------------------------
	.section	.nv.shared._Z11gpu_two_optiPiPfS0_S_,"aw",@nobits
	.sectionflags	@""
	.align	4
.nv.shared._Z11gpu_two_optiPiPfS0_S_:
	.zero		3072


//--------------------- .nv.shared.reserved.0     --------------------------
	.section	.nv.shared.reserved.0,"aw",@nobits
	.weak		__nv_reservedSMEM_offset_0_alias
	.size		__nv_reservedSMEM_offset_0_alias, 0, 64
	.other		__nv_reservedSMEM_offset_0_alias,@"STO_CUDA_RESERVED_SHARED STV_DEFAULT"
__nv_reservedSMEM_offset_0_alias:
	.zero		0
	.zero		64


//--------------------- .nv.constant0._Z11gpu_two_optiPiPfS0_S_ --------------------------
	.section	.nv.constant0._Z11gpu_two_optiPiPfS0_S_,"a",@progbits
	.sectionflags	@""
	.align	4
.nv.constant0._Z11gpu_two_optiPiPfS0_S_:
	.zero		936


//--------------------- SYMBOLS --------------------------

	.type		.nv.reservedSmem.offset0,@object
	.size		.nv.reservedSmem.offset0,0x4
	.type		.nv.reservedSmem.cap,@object
	.size		.nv.reservedSmem.cap,0x4
